//
// Generated by NVIDIA NVVM Compiler
//
// Compiler Build ID: CL-36424714
// Cuda compilation tools, release 13.0, V13.0.88
// Based on NVVM 20.0.0
//

.version 9.0
.target sm_100
.address_size 64

	// .globl	_Z10PDH_kernelP8atomdescP10hist_entryii

.visible .entry _Z10PDH_kernelP8atomdescP10hist_entryii(
	.param .u64 .ptr .align 1 _Z10PDH_kernelP8atomdescP10hist_entryii_param_0,
	.param .u64 .ptr .align 1 _Z10PDH_kernelP8atomdescP10hist_entryii_param_1,
	.param .u32 _Z10PDH_kernelP8atomdescP10hist_entryii_param_2,
	.param .u32 _Z10PDH_kernelP8atomdescP10hist_entryii_param_3
)
{
	.reg .pred 	%p<8>;
	.reg .b32 	%r<43>;
	.reg .b64 	%rd<35>;
	.reg .b64 	%fd<100>;

	ld.param.u64 	%rd5, [_Z10PDH_kernelP8atomdescP10hist_entryii_param_0];
	ld.param.u64 	%rd6, [_Z10PDH_kernelP8atomdescP10hist_entryii_param_1];
	ld.param.u32 	%r20, [_Z10PDH_kernelP8atomdescP10hist_entryii_param_2];
	ld.param.u32 	%r19, [_Z10PDH_kernelP8atomdescP10hist_entryii_param_3];
	cvta.to.global.u64 	%rd1, %rd6;
	cvta.to.global.u64 	%rd2, %rd5;
	mov.u32 	%r21, %ntid.x;
	mov.u32 	%r22, %ctaid.x;
	mul.lo.s32 	%r1, %r21, %r22;
	mov.u32 	%r2, %tid.x;
	add.s32 	%r39, %r1, %r2;
	add.s32 	%r42, %r39, 1;
	max.s32 	%r24, %r39, %r42;
	setp.ge.s32 	%p1, %r24, %r20;
	@%p1 bra 	$L__BB0_10;
	mul.wide.s32 	%rd7, %r39, 24;
	add.s64 	%rd3, %rd2, %rd7;
	cvt.rn.f64.s32 	%fd1, %r19;
	not.b32 	%r25, %r1;
	add.s32 	%r26, %r20, %r25;
	sub.s32 	%r5, %r26, %r2;
	sub.s32 	%r27, %r20, %r39;
	add.s32 	%r28, %r27, -2;
	and.b32  	%r6, %r5, 3;
	setp.lt.u32 	%p2, %r28, 3;
	@%p2 bra 	$L__BB0_5;
	and.b32  	%r29, %r5, -4;
	neg.s32 	%r38, %r29;
	add.s64 	%rd4, %rd2, 48;
$L__BB0_3:
	.pragma "nounroll";
	mul.wide.s32 	%rd8, %r42, 24;
	add.s64 	%rd9, %rd4, %rd8;
	ld.global.f64 	%fd2, [%rd3];
	ld.global.f64 	%fd3, [%rd9+-48];
	sub.f64 	%fd4, %fd2, %fd3;
	ld.global.f64 	%fd5, [%rd3+8];
	ld.global.f64 	%fd6, [%rd9+-40];
	sub.f64 	%fd7, %fd5, %fd6;
	ld.global.f64 	%fd8, [%rd3+16];
	ld.global.f64 	%fd9, [%rd9+-32];
	sub.f64 	%fd10, %fd8, %fd9;
	mul.f64 	%fd11, %fd7, %fd7;
	fma.rn.f64 	%fd12, %fd4, %fd4, %fd11;
	fma.rn.f64 	%fd13, %fd10, %fd10, %fd12;
	sqrt.rn.f64 	%fd14, %fd13;
	div.rn.f64 	%fd15, %fd14, %fd1;
	cvt.rzi.s32.f64 	%r30, %fd15;
	mul.wide.s32 	%rd10, %r30, 8;
	add.s64 	%rd11, %rd1, %rd10;
	atom.global.add.u64 	%rd12, [%rd11], 1;
	ld.global.f64 	%fd16, [%rd3];
	ld.global.f64 	%fd17, [%rd9+-24];
	sub.f64 	%fd18, %fd16, %fd17;
	ld.global.f64 	%fd19, [%rd3+8];
	ld.global.f64 	%fd20, [%rd9+-16];
	sub.f64 	%fd21, %fd19, %fd20;
	ld.global.f64 	%fd22, [%rd3+16];
	ld.global.f64 	%fd23, [%rd9+-8];
	sub.f64 	%fd24, %fd22, %fd23;
	mul.f64 	%fd25, %fd21, %fd21;
	fma.rn.f64 	%fd26, %fd18, %fd18, %fd25;
	fma.rn.f64 	%fd27, %fd24, %fd24, %fd26;
	sqrt.rn.f64 	%fd28, %fd27;
	div.rn.f64 	%fd29, %fd28, %fd1;
	cvt.rzi.s32.f64 	%r31, %fd29;
	mul.wide.s32 	%rd13, %r31, 8;
	add.s64 	%rd14, %rd1, %rd13;
	atom.global.add.u64 	%rd15, [%rd14], 1;
	ld.global.f64 	%fd30, [%rd3];
	ld.global.f64 	%fd31, [%rd9];
	sub.f64 	%fd32, %fd30, %fd31;
	ld.global.f64 	%fd33, [%rd3+8];
	ld.global.f64 	%fd34, [%rd9+8];
	sub.f64 	%fd35, %fd33, %fd34;
	ld.global.f64 	%fd36, [%rd3+16];
	ld.global.f64 	%fd37, [%rd9+16];
	sub.f64 	%fd38, %fd36, %fd37;
	mul.f64 	%fd39, %fd35, %fd35;
	fma.rn.f64 	%fd40, %fd32, %fd32, %fd39;
	fma.rn.f64 	%fd41, %fd38, %fd38, %fd40;
	sqrt.rn.f64 	%fd42, %fd41;
	div.rn.f64 	%fd43, %fd42, %fd1;
	cvt.rzi.s32.f64 	%r32, %fd43;
	mul.wide.s32 	%rd16, %r32, 8;
	add.s64 	%rd17, %rd1, %rd16;
	atom.global.add.u64 	%rd18, [%rd17], 1;
	ld.global.f64 	%fd44, [%rd3];
	ld.global.f64 	%fd45, [%rd9+24];
	sub.f64 	%fd46, %fd44, %fd45;
	ld.global.f64 	%fd47, [%rd3+8];
	ld.global.f64 	%fd48, [%rd9+32];
	sub.f64 	%fd49, %fd47, %fd48;
	ld.global.f64 	%fd50, [%rd3+16];
	ld.global.f64 	%fd51, [%rd9+40];
	sub.f64 	%fd52, %fd50, %fd51;
	mul.f64 	%fd53, %fd49, %fd49;
	fma.rn.f64 	%fd54, %fd46, %fd46, %fd53;
	fma.rn.f64 	%fd55, %fd52, %fd52, %fd54;
	sqrt.rn.f64 	%fd56, %fd55;
	div.rn.f64 	%fd57, %fd56, %fd1;
	cvt.rzi.s32.f64 	%r33, %fd57;
	mul.wide.s32 	%rd19, %r33, 8;
	add.s64 	%rd20, %rd1, %rd19;
	atom.global.add.u64 	%rd21, [%rd20], 1;
	add.s32 	%r42, %r42, 4;
	add.s32 	%r39, %r39, 4;
	add.s32 	%r38, %r38, 4;
	setp.ne.s32 	%p3, %r38, 0;
	@%p3 bra 	$L__BB0_3;
	add.s32 	%r42, %r39, 1;
$L__BB0_5:
	setp.eq.s32 	%p4, %r6, 0;
	@%p4 bra 	$L__BB0_10;
	setp.eq.s32 	%p5, %r6, 1;
	@%p5 bra 	$L__BB0_8;
	ld.global.f64 	%fd58, [%rd3];
	mul.wide.s32 	%rd22, %r42, 24;
	add.s64 	%rd23, %rd2, %rd22;
	ld.global.f64 	%fd59, [%rd23];
	sub.f64 	%fd60, %fd58, %fd59;
	ld.global.f64 	%fd61, [%rd3+8];
	ld.global.f64 	%fd62, [%rd23+8];
	sub.f64 	%fd63, %fd61, %fd62;
	ld.global.f64 	%fd64, [%rd3+16];
	ld.global.f64 	%fd65, [%rd23+16];
	sub.f64 	%fd66, %fd64, %fd65;
	mul.f64 	%fd67, %fd63, %fd63;
	fma.rn.f64 	%fd68, %fd60, %fd60, %fd67;
	fma.rn.f64 	%fd69, %fd66, %fd66, %fd68;
	sqrt.rn.f64 	%fd70, %fd69;
	div.rn.f64 	%fd71, %fd70, %fd1;
	cvt.rzi.s32.f64 	%r34, %fd71;
	mul.wide.s32 	%rd24, %r34, 8;
	add.s64 	%rd25, %rd1, %rd24;
	atom.global.add.u64 	%rd26, [%rd25], 1;
	ld.global.f64 	%fd72, [%rd3];
	ld.global.f64 	%fd73, [%rd23+24];
	sub.f64 	%fd74, %fd72, %fd73;
	ld.global.f64 	%fd75, [%rd3+8];
	ld.global.f64 	%fd76, [%rd23+32];
	sub.f64 	%fd77, %fd75, %fd76;
	ld.global.f64 	%fd78, [%rd3+16];
	ld.global.f64 	%fd79, [%rd23+40];
	sub.f64 	%fd80, %fd78, %fd79;
	mul.f64 	%fd81, %fd77, %fd77;
	fma.rn.f64 	%fd82, %fd74, %fd74, %fd81;
	fma.rn.f64 	%fd83, %fd80, %fd80, %fd82;
	sqrt.rn.f64 	%fd84, %fd83;
	div.rn.f64 	%fd85, %fd84, %fd1;
	cvt.rzi.s32.f64 	%r35, %fd85;
	mul.wide.s32 	%rd27, %r35, 8;
	add.s64 	%rd28, %rd1, %rd27;
	atom.global.add.u64 	%rd29, [%rd28], 1;
	add.s32 	%r42, %r42, 2;
$L__BB0_8:
	and.b32  	%r36, %r5, 1;
	setp.eq.b32 	%p6, %r36, 1;
	not.pred 	%p7, %p6;
	@%p7 bra 	$L__BB0_10;
	ld.global.f64 	%fd86, [%rd3];
	mul.wide.s32 	%rd30, %r42, 24;
	add.s64 	%rd31, %rd2, %rd30;
	ld.global.f64 	%fd87, [%rd31];
	sub.f64 	%fd88, %fd86, %fd87;
	ld.global.f64 	%fd89, [%rd3+8];
	ld.global.f64 	%fd90, [%rd31+8];
	sub.f64 	%fd91, %fd89, %fd90;
	ld.global.f64 	%fd92, [%rd3+16];
	ld.global.f64 	%fd93, [%rd31+16];
	sub.f64 	%fd94, %fd92, %fd93;
	mul.f64 	%fd95, %fd91, %fd91;
	fma.rn.f64 	%fd96, %fd88, %fd88, %fd95;
	fma.rn.f64 	%fd97, %fd94, %fd94, %fd96;
	sqrt.rn.f64 	%fd98, %fd97;
	div.rn.f64 	%fd99, %fd98, %fd1;
	cvt.rzi.s32.f64 	%r37, %fd99;
	mul.wide.s32 	%rd32, %r37, 8;
	add.s64 	%rd33, %rd1, %rd32;
	atom.global.add.u64 	%rd34, [%rd33], 1;
$L__BB0_10:
	ret;

}


// ===== COMPILED SASS (sm_100) =====

	.target	sm_100

	.elftype	@"ET_EXEC"


//--------------------- .note.nv.tkinfo           --------------------------
	.section	.note.nv.tkinfo,"",@"SHT_NOTE"
	.sectionflags	@"SHF_NOTE_NV_TKINFO"
	.tkinfo
        /*0018*/ 	.word	0x00000002
        /*0030*/ 	.string	""
        /*0030*/ 	.string	"ptxas"
        /*0030*/ 	.string	"Cuda compilation tools, release 13.0, V13.0.88"
        /*0030*/ 	.string	"Build cuda_13.0.r13.0/compiler.36424714_0"
        /*0030*/ 	.string	"-arch sm_100 -m 64 "



//--------------------- .note.nv.cuinfo           --------------------------
	.section	.note.nv.cuinfo,"",@"SHT_NOTE"
	.sectionflags	@"SHF_NOTE_NV_CUINFO"
        /*0018*/ 	.short	0x0002
        /*001a*/ 	.short	0x0064
        /*001c*/ 	.short	0x0082
	.zero		2


//--------------------- .nv.info                  --------------------------
	.section	.nv.info,"",@"SHT_CUDA_INFO"
	.align	4


	//----- nvinfo : EIATTR_REGCOUNT
	.align		4
        /*0000*/ 	.byte	0x04, 0x2f
        /*0002*/ 	.short	(.L_1 - .L_0)
	.align		4
.L_0:
        /*0004*/ 	.word	index@(_Z10PDH_kernelP8atomdescP10hist_entryii)
        /*0008*/ 	.word	0x00000026


	//----- nvinfo : EIATTR_FRAME_SIZE
	.align		4
.L_1:
        /*000c*/ 	.byte	0x04, 0x11
        /*000e*/ 	.short	(.L_3 - .L_2)
	.align		4
.L_2:
        /*0010*/ 	.word	index@($__internal_1_$__cuda_sm20_dsqrt_rn_f64_mediumpath_v1)
        /*0014*/ 	.word	0x00000000


	//----- nvinfo : EIATTR_FRAME_SIZE
	.align		4
.L_3:
        /*0018*/ 	.byte	0x04, 0x11
        /*001a*/ 	.short	(.L_5 - .L_4)
	.align		4
.L_4:
        /*001c*/ 	.word	index@($__internal_0_$__cuda_sm20_div_rn_f64_full)
        /*0020*/ 	.word	0x00000000


	//----- nvinfo : EIATTR_FRAME_SIZE
	.align		4
.L_5:
        /*0024*/ 	.byte	0x04, 0x11
        /*0026*/ 	.short	(.L_7 - .L_6)
	.align		4
.L_6:
        /*0028*/ 	.word	index@(_Z10PDH_kernelP8atomdescP10hist_entryii)
        /*002c*/ 	.word	0x00000000


	//----- nvinfo : EIATTR_MIN_STACK_SIZE
	.align		4
.L_7:
        /*0030*/ 	.byte	0x04, 0x12
        /*0032*/ 	.short	(.L_9 - .L_8)
	.align		4
.L_8:
        /*0034*/ 	.word	index@(_Z10PDH_kernelP8atomdescP10hist_entryii)
        /*0038*/ 	.word	0x00000000
.L_9:


//--------------------- .nv.compat                --------------------------
	.section	.nv.compat,"",@"SHT_CUDA_COMPAT_INFO"
	.align	4
        /*0000*/ 	.byte	0x02, 0x09, 0x00, 0x00, 0x02, 0x02, 0x01, 0x00, 0x02, 0x05, 0x05, 0x00, 0x03, 0x07, 0x01, 0x01
        /*0010*/ 	.byte	0x02, 0x03, 0x00, 0x00, 0x02, 0x06, 0x01, 0x00, 0x04, 0x0b, 0x08, 0x00, 0x01, 0x00, 0x00, 0x00
        /*0020*/ 	.byte	0x00, 0x00, 0x00, 0x00


//--------------------- .nv.info._Z10PDH_kernelP8atomdescP10hist_entryii --------------------------
	.section	.nv.info._Z10PDH_kernelP8atomdescP10hist_entryii,"",@"SHT_CUDA_INFO"
	.sectionflags	@""
	.align	4


	//----- nvinfo : EIATTR_CUDA_API_VERSION
	.align		4
        /*0000*/ 	.byte	0x04, 0x37
        /*0002*/ 	.short	(.L_11 - .L_10)
.L_10:
        /*0004*/ 	.word	0x00000082


	//----- nvinfo : EIATTR_KPARAM_INFO
	.align		4
.L_11:
        /*0008*/ 	.byte	0x04, 0x17
        /*000a*/ 	.short	(.L_13 - .L_12)
.L_12:
        /*000c*/ 	.word	0x00000000
        /*0010*/ 	.short	0x0003
        /*0012*/ 	.short	0x0014
        /*0014*/ 	.byte	0x00, 0xf0, 0x11, 0x00


	//----- nvinfo : EIATTR_KPARAM_INFO
	.align		4
.L_13:
        /*0018*/ 	.byte	0x04, 0x17
        /*001a*/ 	.short	(.L_15 - .L_14)
.L_14:
        /*001c*/ 	.word	0x00000000
        /*0020*/ 	.short	0x0002
        /*0022*/ 	.short	0x0010
        /*0024*/ 	.byte	0x00, 0xf0, 0x11, 0x00


	//----- nvinfo : EIATTR_KPARAM_INFO
	.align		4
.L_15:
        /*0028*/ 	.byte	0x04, 0x17
        /*002a*/ 	.short	(.L_17 - .L_16)
.L_16:
        /*002c*/ 	.word	0x00000000
        /*0030*/ 	.short	0x0001
        /*0032*/ 	.short	0x0008
        /*0034*/ 	.byte	0x00, 0xf5, 0x21, 0x00


	//----- nvinfo : EIATTR_KPARAM_INFO
	.align		4
.L_17:
        /*0038*/ 	.byte	0x04, 0x17
        /*003a*/ 	.short	(.L_19 - .L_18)
.L_18:
        /*003c*/ 	.word	0x00000000
        /*0040*/ 	.short	0x0000
        /*0042*/ 	.short	0x0000
        /*0044*/ 	.byte	0x00, 0xf5, 0x21, 0x00


	//----- nvinfo : EIATTR_SPARSE_MMA_MASK
	.align		4
.L_19:
        /*0048*/ 	.byte	0x03, 0x50
        /*004a*/ 	.short	0x0000


	//----- nvinfo : EIATTR_MAXREG_COUNT
	.align		4
        /*004c*/ 	.byte	0x03, 0x1b
        /*004e*/ 	.short	0x00ff


	//----- nvinfo : EIATTR_MERCURY_ISA_VERSION
	.align		4
        /*0050*/ 	.byte	0x03, 0x5f
        /*0052*/ 	.short	0x0101


	//----- nvinfo : EIATTR_VRC_CTA_INIT_COUNT
	.align		4
        /*0054*/ 	.byte	0x02, 0x4a
	.zero		1
	.zero		1


	//----- nvinfo : EIATTR_EXIT_INSTR_OFFSETS
	.align		4
        /*0058*/ 	.byte	0x04, 0x1c
        /*005a*/ 	.short	(.L_21 - .L_20)


	//   ....[0]....
.L_20:
        /*005c*/ 	.word	0x000000a0


	//   ....[1]....
        /*0060*/ 	.word	0x000012e0


	//   ....[2]....
        /*0064*/ 	.word	0x00001c10


	//   ....[3]....
        /*0068*/ 	.word	0x00002080


	//----- nvinfo : EIATTR_CRS_STACK_SIZE
	.align		4
.L_21:
        /*006c*/ 	.byte	0x04, 0x1e
        /*006e*/ 	.short	(.L_23 - .L_22)
.L_22:
        /*0070*/ 	.word	0x00000000


	//----- nvinfo : EIATTR_CBANK_PARAM_SIZE
	.align		4
.L_23:
        /*0074*/ 	.byte	0x03, 0x19
        /*0076*/ 	.short	0x0018


	//----- nvinfo : EIATTR_PARAM_CBANK
	.align		4
        /*0078*/ 	.byte	0x04, 0x0a
        /*007a*/ 	.short	(.L_25 - .L_24)
	.align		4
.L_24:
        /*007c*/ 	.word	index@(.nv.constant0._Z10PDH_kernelP8atomdescP10hist_entryii)
        /*0080*/ 	.short	0x0380
        /*0082*/ 	.short	0x0018


	//----- nvinfo : EIATTR_SW_WAR
	.align		4
.L_25:
        /*0084*/ 	.byte	0x04, 0x36
        /*0086*/ 	.short	(.L_27 - .L_26)
.L_26:
        /*0088*/ 	.word	0x00000008
.L_27:


//--------------------- .nv.callgraph             --------------------------
	.section	.nv.callgraph,"",@"SHT_CUDA_CALLGRAPH"
	.align	4
	.sectionentsize	8
	.align		4
        /*0000*/ 	.word	0x00000000
	.align		4
        /*0004*/ 	.word	0xffffffff
	.align		4
        /*0008*/ 	.word	0x00000000
	.align		4
        /*000c*/ 	.word	0xfffffffe
	.align		4
        /*0010*/ 	.word	0x00000000
	.align		4
        /*0014*/ 	.word	0xfffffffd
	.align		4
        /*0018*/ 	.word	0x00000000
	.align		4
        /*001c*/ 	.word	0xfffffffc


//--------------------- .text._Z10PDH_kernelP8atomdescP10hist_entryii --------------------------
	.section	.text._Z10PDH_kernelP8atomdescP10hist_entryii,"ax",@progbits
	.align	128
        .global         _Z10PDH_kernelP8atomdescP10hist_entryii
        .type           _Z10PDH_kernelP8atomdescP10hist_entryii,@function
        .size           _Z10PDH_kernelP8atomdescP10hist_entryii,(.L_x_45 - _Z10PDH_kernelP8atomdescP10hist_entryii)
        .other          _Z10PDH_kernelP8atomdescP10hist_entryii,@"STO_CUDA_ENTRY STV_DEFAULT"
_Z10PDH_kernelP8atomdescP10hist_entryii:
.text._Z10PDH_kernelP8atomdescP10hist_entryii:
[----:B------:R-:W-:Y:S01]  /*0000*/  LDC R1, c[0x0][0x37c] ;  /* 0x0000df00ff017b82 */ /* 0x000fe20000000800 */
[----:B------:R-:W0:Y:S07]  /*0010*/  S2R R3, SR_TID.X ;  /* 0x0000000000037919 */ /* 0x000e2e0000002100 */
[----:B------:R-:W1:Y:S01]  /*0020*/  S2UR UR5, SR_CTAID.X ;  /* 0x00000000000579c3 */ /* 0x000e620000002500 */
[----:B------:R-:W1:Y:S07]  /*0030*/  LDCU UR4, c[0x0][0x360] ;  /* 0x00006c00ff0477ac */ /* 0x000e6e0008000800 */
[----:B------:R-:W2:Y:S01]  /*0040*/  LDC R5, c[0x0][0x390] ;  /* 0x0000e400ff057b82 */ /* 0x000ea20000000800 */
[----:B-1----:R-:W-:-:S06]  /*0050*/  UIMAD UR4, UR4, UR5, URZ ;  /* 0x00000005040472a4 */ /* 0x002fcc000f8e02ff */
[----:B0-----:R-:W-:-:S04]  /*0060*/  VIADD R2, R3, UR4 ;  /* 0x0000000403027c36 */ /* 0x001fc80008000000 */
[----:B------:R-:W-:-:S05]  /*0070*/  VIADD R4, R2, 0x1 ;  /* 0x0000000102047836 */ /* 0x000fca0000000000 */
[----:B------:R-:W-:-:S04]  /*0080*/  VIMNMX R0, PT, PT, R2, R4, !PT ;  /* 0x0000000402007248 */ /* 0x000fc80007fe0100 */
[----:B--2---:R-:W-:-:S13]  /*0090*/  ISETP.GE.AND P0, PT, R0, R5, PT ;  /* 0x000000050000720c */ /* 0x004fda0003f06270 */
[----:B------:R-:W-:Y:S05]  /*00a0*/  @P0 EXIT ;  /* 0x000000000000094d */ /* 0x000fea0003800000 */
[----:B------:R-:W0:Y:S01]  /*00b0*/  LDC.64 R20, c[0x0][0x380] ;  /* 0x0000e000ff147b82 */ /* 0x000e220000000a00 */
[----:B------:R-:W1:Y:S01]  /*00c0*/  LDCU UR5, c[0x0][0x394] ;  /* 0x00007280ff0577ac */ /* 0x000e620008000800 */
[--C-:B------:R-:W-:Y:S01]  /*00d0*/  IADD3 R0, PT, PT, -R2, -0x2, R5.reuse ;  /* 0xfffffffe02007810 */ /* 0x100fe20007ffe105 */
[----:B------:R-:W-:Y:S01]  /*00e0*/  BSSY B1, `(.L_x_0) ;  /* 0x000011e000017945 */ /* 0x000fe20003800000 */
[----:B------:R-:W-:Y:S02]  /*00f0*/  ULOP3.LUT UR4, URZ, UR4, URZ, 0x33, !UPT ;  /* 0x00000004ff047292 */ /* 0x000fe4000f8e33ff */
[----:B------:R-:W-:Y:S01]  /*0100*/  ISETP.GE.U32.AND P0, PT, R0, 0x3, PT ;  /* 0x000000030000780c */ /* 0x000fe20003f06070 */
[----:B------:R-:W2:Y:S03]  /*0110*/  LDCU.64 UR6, c[0x0][0x358] ;  /* 0x00006b00ff0677ac */ /* 0x000ea60008000a00 */
[----:B------:R-:W-:-:S04]  /*0120*/  IADD3 R3, PT, PT, -R3, UR4, R5 ;  /* 0x0000000403037c10 */ /* 0x000fc8000fffe105 */
[----:B------:R-:W-:Y:S01]  /*0130*/  LOP3.LUT R5, R3, 0x3, RZ, 0xc0, !PT ;  /* 0x0000000303057812 */ /* 0x000fe200078ec0ff */
[----:B-1----:R-:W1:Y:S01]  /*0140*/  I2F.F64 R22, UR5 ;  /* 0x0000000500167d12 */ /* 0x002e620008201c00 */
[----:B0-----:R-:W-:-:S03]  /*0150*/  IMAD.WIDE R20, R2, 0x18, R20 ;  /* 0x0000001802147825 */ /* 0x001fc600078e0214 */
[----:B-12---:R-:W-:Y:S05]  /*0160*/  @!P0 BRA `(.L_x_1) ;  /* 0x0000001000548947 */ /* 0x006fea0003800000 */
[----:B------:R-:W0:Y:S01]  /*0170*/  LDC.64 R16, c[0x0][0x380] ;  /* 0x0000e000ff107b82 */ /* 0x000e220000000a00 */
[----:B------:R-:W-:Y:S01]  /*0180*/  LOP3.LUT R6, R3, 0xfffffffc, RZ, 0xc0, !PT ;  /* 0xfffffffc03067812 */ /* 0x000fe200078ec0ff */
[----:B------:R-:W-:Y:S04]  /*0190*/  BSSY B0, `(.L_x_2) ;  /* 0x0000111000007945 */ /* 0x000fe80003800000 */
[----:B------:R-:W-:Y:S02]  /*01a0*/  IMAD.MOV R6, RZ, RZ, -R6 ;  /* 0x000000ffff067224 */ /* 0x000fe400078e0a06 */
[----:B------:R-:W1:Y:S01]  /*01b0*/  LDC.64 R18, c[0x0][0x388] ;  /* 0x0000e200ff127b82 */ /* 0x000e620000000a00 */
[----:B0-----:R-:W-:-:S04]  /*01c0*/  IADD3 R16, P0, PT, R16, 0x30, RZ ;  /* 0x0000003010107810 */ /* 0x001fc80007f1e0ff */
[----:B------:R-:W-:-:S09]  /*01d0*/  IADD3.X R17, PT, PT, RZ, R17, RZ, P0, !PT ;  /* 0x00000011ff117210 */ /* 0x000fd200007fe4ff */
.L_x_19:
[----:B------:R-:W-:Y:S01]  /*01e0*/  IMAD.WIDE R14, R4, 0x18, R16 ;  /* 0x00000018040e7825 */ /* 0x000fe200078e0210 */
[----:B------:R-:W2:Y:S04]  /*01f0*/  LDG.E.64 R26, desc[UR6][R20.64+0x8] ;  /* 0x00000806141a7981 */ /* 0x000ea8000c1e1b00 */
[----:B------:R-:W2:Y:S04]  /*0200*/  LDG.E.64 R28, desc[UR6][R14.64+-0x28] ;  /* 0xffffd8060e1c7981 */ /* 0x000ea8000c1e1b00 */
[----:B0-----:R-:W3:Y:S04]  /*0210*/  LDG.E.64 R12, desc[UR6][R20.64] ;  /* 0x00000006140c7981 */ /* 0x001ee8000c1e1b00 */
[----:B------:R-:W3:Y:S04]  /*0220*/  LDG.E.64 R24, desc[UR6][R14.64+-0x30] ;  /* 0xffffd0060e187981 */ /* 0x000ee8000c1e1b00 */
[----:B------:R-:W4:Y:S04]  /*0230*/  LDG.E.64 R8, desc[UR6][R20.64+0x10] ;  /* 0x0000100614087981 */ /* 0x000f28000c1e1b00 */
[----:B------:R-:W4:Y:S01]  /*0240*/  LDG.E.64 R10, desc[UR6][R14.64+-0x20] ;  /* 0xffffe0060e0a7981 */ /* 0x000f22000c1e1b00 */
[----:B------:R-:W-:Y:S05]  /*0250*/  YIELD ;  /* 0x0000000000007946 */ /* 0x000fea0003800000 */
[----:B------:R-:W-:Y:S01]  /*0260*/  BSSY.RECONVERGENT B2, `(.L_x_3) ;  /* 0x000001d000027945 */ /* 0x000fe20003800200 */
[----:B--2---:R-:W-:-:S02]  /*0270*/  DADD R26, R26, -R28 ;  /* 0x000000001a1a7229 */ /* 0x004fc4000000081c */
[----:B---3--:R-:W-:-:S06]  /*0280*/  DADD R12, R12, -R24 ;  /* 0x000000000c0c7229 */ /* 0x008fcc0000000818 */
[----:B------:R-:W-:Y:S02]  /*0290*/  DMUL R26, R26, R26 ;  /* 0x0000001a1a1a7228 */ /* 0x000fe40000000000 */
[----:B----4-:R-:W-:-:S06]  /*02a0*/  DADD R8, R8, -R10 ;  /* 0x0000000008087229 */ /* 0x010fcc000000080a */
[----:B------:R-:W-:Y:S01]  /*02b0*/  DFMA R12, R12, R12, R26 ;  /* 0x0000000c0c0c722b */ /* 0x000fe2000000001a */
[----:B------:R-:W-:Y:S02]  /*02c0*/  IMAD.MOV.U32 R10, RZ, RZ, 0x0 ;  /* 0x00000000ff0a7424 */ /* 0x000fe400078e00ff */
[----:B------:R-:W-:-:S05]  /*02d0*/  IMAD.MOV.U32 R11, RZ, RZ, 0x3fd80000 ;  /* 0x3fd80000ff0b7424 */ /* 0x000fca00078e00ff */
[----:B------:R-:W-:-:S06]  /*02e0*/  DFMA R12, R8, R8, R12 ;  /* 0x00000008080c722b */ /* 0x000fcc000000000c */
[----:B------:R-:W0:Y:S04]  /*02f0*/  MUFU.RSQ64H R27, R13 ;  /* 0x0000000d001b7308 */ /* 0x000e280000001c00 */
[----:B------:R-:W-:-:S05]  /*0300*/  VIADD R26, R13, 0xfcb00000 ;  /* 0xfcb000000d1a7836 */ /* 0x000fca0000000000 */
[----:B------:R-:W-:Y:S01]  /*0310*/  ISETP.GE.U32.AND P0, PT, R26, 0x7ca00000, PT ;  /* 0x7ca000001a00780c */ /* 0x000fe20003f06070 */
[----:B0-----:R-:W-:-:S08]  /*0320*/  DMUL R8, R26, R26 ;  /* 0x0000001a1a087228 */ /* 0x001fd00000000000 */
[----:B------:R-:W-:-:S08]  /*0330*/  DFMA R8, R12, -R8, 1 ;  /* 0x3ff000000c08742b */ /* 0x000fd00000000808 */
[----:B------:R-:W-:Y:S02]  /*0340*/  DFMA R10, R8, R10, 0.5 ;  /* 0x3fe00000080a742b */ /* 0x000fe4000000000a */
[----:B------:R-:W-:-:S08]  /*0350*/  DMUL R8, R26, R8 ;  /* 0x000000081a087228 */ /* 0x000fd00000000000 */
[----:B------:R-:W-:-:S08]  /*0360*/  DFMA R30, R10, R8, R26 ;  /* 0x000000080a1e722b */ /* 0x000fd0000000001a */
[----:B------:R-:W-:Y:S02]  /*0370*/  DMUL R8, R12, R30 ;  /* 0x0000001e0c087228 */ /* 0x000fe40000000000 */
[----:B------:R-:W-:Y:S01]  /*0380*/  IADD3 R11, PT, PT, R31, -0x100000, RZ ;  /* 0xfff000001f0b7810 */ /* 0x000fe20007ffe0ff */
[----:B------:R-:W-:-:S05]  /*0390*/  IMAD.MOV.U32 R10, RZ, RZ, R30 ;  /* 0x000000ffff0a7224 */ /* 0x000fca00078e001e */
[----:B------:R-:W-:-:S08]  /*03a0*/  DFMA R24, R8, -R8, R12 ;  /* 0x800000080818722b */ /* 0x000fd0000000000c */
[----:B------:R-:W-:Y:S01]  /*03b0*/  DFMA R28, R24, R10, R8 ;  /* 0x0000000a181c722b */ /* 0x000fe20000000008 */
[----:B------:R-:W-:Y:S10]  /*03c0*/  @!P0 BRA `(.L_x_4) ;  /* 0x0000000000188947 */ /* 0x000ff40003800000 */
[----:B------:R-:W-:Y:S01]  /*03d0*/  MOV R10, R8 ;  /* 0x00000008000a7202 */ /* 0x000fe20000000f00 */
[----:B------:R-:W-:Y:S01]  /*03e0*/  IMAD.MOV.U32 R8, RZ, RZ, R26 ;  /* 0x000000ffff087224 */ /* 0x000fe200078e001a */
[----:B------:R-:W-:Y:S01]  /*03f0*/  MOV R26, 0x430 ;  /* 0x00000430001a7802 */ /* 0x000fe20000000f00 */
[----:B------:R-:W-:Y:S02]  /*0400*/  IMAD.MOV.U32 R0, RZ, RZ, R30 ;  /* 0x000000ffff007224 */ /* 0x000fe400078e001e */
[----:B------:R-:W-:-:S07]  /*0410*/  IMAD.MOV.U32 R7, RZ, RZ, R13 ;  /* 0x000000ffff077224 */ /* 0x000fce00078e000d */
[----:B-1----:R-:W-:Y:S05]  /*0420*/  CALL.REL.NOINC `($__internal_1_$__cuda_sm20_dsqrt_rn_f64_mediumpath_v1) ;  /* 0x0000002000887944 */ /* 0x002fea0003c00000 */
.L_x_4:
[----:B------:R-:W-:Y:S05]  /*0430*/  BSYNC.RECONVERGENT B2 ;  /* 0x0000000000027941 */ /* 0x000fea0003800200 */
.L_x_3:
[----:B------:R-:W0:Y:S01]  /*0440*/  MUFU.RCP64H R9, R23 ;  /* 0x0000001700097308 */ /* 0x000e220000001800 */
[----:B------:R-:W-:Y:S01]  /*0450*/  IMAD.MOV.U32 R8, RZ, RZ, 0x1 ;  /* 0x00000001ff087424 */ /* 0x000fe200078e00ff */
[----:B------:R-:W-:Y:S01]  /*0460*/  FSETP.GEU.AND P1, PT, |R29|, 6.5827683646048100446e-37, PT ;  /* 0x036000001d00780b */ /* 0x000fe20003f2e200 */
[----:B------:R-:W-:Y:S04]  /*0470*/  BSSY.RECONVERGENT B2, `(.L_x_5) ;  /* 0x0000013000027945 */ /* 0x000fe80003800200 */
[----:B0-----:R-:W-:-:S08]  /*0480*/  DFMA R10, -R22, R8, 1 ;  /* 0x3ff00000160a742b */ /* 0x001fd00000000108 */
[----:B------:R-:W-:-:S08]  /*0490*/  DFMA R10, R10, R10, R10 ;  /* 0x0000000a0a0a722b */ /* 0x000fd0000000000a */
[----:B------:R-:W-:-:S08]  /*04a0*/  DFMA R10, R8, R10, R8 ;  /* 0x0000000a080a722b */ /* 0x000fd00000000008 */
[----:B------:R-:W-:-:S08]  /*04b0*/  DFMA R8, -R22, R10, 1 ;  /* 0x3ff000001608742b */ /* 0x000fd0000000010a */
[----:B------:R-:W-:-:S08]  /*04c0*/  DFMA R8, R10, R8, R10 ;  /* 0x000000080a08722b */ /* 0x000fd0000000000a */
[----:B------:R-:W-:-:S08]  /*04d0*/  DMUL R10, R8, R28 ;  /* 0x0000001c080a7228 */ /* 0x000fd00000000000 */
[----:B------:R-:W-:-:S08]  /*04e0*/  DFMA R12, -R22, R10, R28 ;  /* 0x0000000a160c722b */ /* 0x000fd0000000011c */
[----:B------:R-:W-:-:S10]  /*04f0*/  DFMA R8, R8, R12, R10 ;  /* 0x0000000c0808722b */ /* 0x000fd4000000000a */
[----:B------:R-:W-:-:S05]  /*0500*/  FFMA R0, RZ, R23, R9 ;  /* 0x00000017ff007223 */ /* 0x000fca0000000009 */
[----:B------:R-:W-:-:S13]  /*0510*/  FSETP.GT.AND P0, PT, |R0|, 1.469367938527859385e-39, PT ;  /* 0x001000000000780b */ /* 0x000fda0003f04200 */
[----:B------:R-:W-:Y:S05]  /*0520*/  @P0 BRA P1, `(.L_x_6) ;  /* 0x00000000001c0947 */ /* 0x000fea0000800000 */
[----:B------:R-:W-:Y:S01]  /*0530*/  IMAD.MOV.U32 R8, RZ, RZ, R28 ;  /* 0x000000ffff087224 */ /* 0x000fe200078e001c */
[----:B------:R-:W-:Y:S01]  /*0540*/  MOV R10, R22 ;  /* 0x00000016000a7202 */ /* 0x000fe20000000f00 */
[----:B------:R-:W-:Y:S01]  /*0550*/  IMAD.MOV.U32 R11, RZ, RZ, R23 ;  /* 0x000000ffff0b7224 */ /* 0x000fe200078e0017 */
[----:B------:R-:W-:-:S07]  /*0560*/  MOV R0, 0x580 ;  /* 0x0000058000007802 */ /* 0x000fce0000000f00 */
[----:B-1----:R-:W-:Y:S05]  /*0570*/  CALL.REL.NOINC `($__internal_0_$__cuda_sm20_div_rn_f64_full) ;  /* 0x0000001800c47944 */ /* 0x002fea0003c00000 */
[----:B------:R-:W-:Y:S02]  /*0580*/  IMAD.MOV.U32 R8, RZ, RZ, R26 ;  /* 0x000000ffff087224 */ /* 0x000fe400078e001a */
[----:B------:R-:W-:-:S07]  /*0590*/  IMAD.MOV.U32 R9, RZ, RZ, R27 ;  /* 0x000000ffff097224 */ /* 0x000fce00078e001b */
.L_x_6:
[----:B------:R-:W-:Y:S05]  /*05a0*/  BSYNC.RECONVERGENT B2 ;  /* 0x0000000000027941 */ /* 0x000fea0003800200 */
.L_x_5:
[----:B------:R-:W1:Y:S01]  /*05b0*/  F2I.F64.TRUNC R25, R8 ;  /* 0x0000000800197311 */ /* 0x000e62000030d100 */
[----:B------:R-:W-:Y:S01]  /*05c0*/  MOV R34, 0x1 ;  /* 0x0000000100227802 */ /* 0x000fe20000000f00 */
[----:B------:R-:W-:Y:S02]  /*05d0*/  IMAD.MOV.U32 R35, RZ, RZ, 0x0 ;  /* 0x00000000ff237424 */ /* 0x000fe400078e00ff */
[----:B-1----:R-:W-:-:S05]  /*05e0*/  IMAD.WIDE R24, R25, 0x8, R18 ;  /* 0x0000000819187825 */ /* 0x002fca00078e0212 */
[----:B------:R0:W-:Y:S04]  /*05f0*/  REDG.E.ADD.64.STRONG.GPU desc[UR6][R24.64], R34 ;  /* 0x000000221800798e */ /* 0x0001e8000c12e506 */
[----:B------:R-:W2:Y:S04]  /*0600*/  LDG.E.64 R30, desc[UR6][R20.64+0x8] ;  /* 0x00000806141e7981 */ /* 0x000ea8000c1e1b00 */
[----:B------:R-:W2:Y:S04]  /*0610*/  LDG.E.64 R32, desc[UR6][R14.64+-0x10] ;  /* 0xfffff0060e207981 */ /* 0x000ea8000c1e1b00 */
[----:B------:R-:W3:Y:S04]  /*0620*/  LDG.E.64 R26, desc[UR6][R20.64] ;  /* 0x00000006141a7981 */ /* 0x000ee8000c1e1b00 */
[----:B------:R-:W3:Y:S04]  /*0630*/  LDG.E.64 R28, desc[UR6][R14.64+-0x18] ;  /* 0xffffe8060e1c7981 */ /* 0x000ee8000c1e1b00 */
[----:B------:R-:W4:Y:S04]  /*0640*/  LDG.E.64 R10, desc[UR6][R20.64+0x10] ;  /* 0x00001006140a7981 */ /* 0x000f28000c1e1b00 */
[----:B------:R-:W4:Y:S01]  /*0650*/  LDG.E.64 R12, desc[UR6][R14.64+-0x8] ;  /* 0xfffff8060e0c7981 */ /* 0x000f22000c1e1b00 */
[----:B------:R-:W-:Y:S01]  /*0660*/  BSSY.RECONVERGENT B2, `(.L_x_7) ;  /* 0x000001e000027945 */ /* 0x000fe20003800200 */
[----:B--2---:R-:W-:-:S02]  /*0670*/  DADD R30, R30, -R32 ;  /* 0x000000001e1e7229 */ /* 0x004fc40000000820 */
[----:B---3--:R-:W-:-:S06]  /*0680*/  DADD R26, R26, -R28 ;  /* 0x000000001a1a7229 */ /* 0x008fcc000000081c */
[----:B------:R-:W-:Y:S02]  /*0690*/  DMUL R30, R30, R30 ;  /* 0x0000001e1e1e7228 */ /* 0x000fe40000000000 */
[----:B----4-:R-:W-:-:S06]  /*06a0*/  DADD R10, R10, -R12 ;  /* 0x000000000a0a7229 */ /* 0x010fcc000000080c */
[----:B------:R-:W-:Y:S01]  /*06b0*/  DFMA R26, R26, R26, R30 ;  /* 0x0000001a1a1a722b */ /* 0x000fe2000000001e */
[----:B------:R-:W-:Y:S01]  /*06c0*/  IMAD.MOV.U32 R12, RZ, RZ, 0x0 ;  /* 0x00000000ff0c7424 */ /* 0x000fe200078e00ff */
[----:B------:R-:W-:-:S06]  /*06d0*/  MOV R13, 0x3fd80000 ;  /* 0x3fd80000000d7802 */ /* 0x000fcc0000000f00 */
[----:B------:R-:W-:-:S06]  /*06e0*/  DFMA R26, R10, R10, R26 ;  /* 0x0000000a0a1a722b */ /* 0x000fcc000000001a */
[----:B------:R-:W1:Y:S04]  /*06f0*/  MUFU.RSQ64H R9, R27 ;  /* 0x0000001b00097308 */ /* 0x000e680000001c00 */
[----:B------:R-:W-:-:S05]  /*0700*/  VIADD R8, R27, 0xfcb00000 ;  /* 0xfcb000001b087836 */ /* 0x000fca0000000000 */
[----:B------:R-:W-:Y:S01]  /*0710*/  ISETP.GE.U32.AND P0, PT, R8, 0x7ca00000, PT ;  /* 0x7ca000000800780c */ /* 0x000fe20003f06070 */
[----:B-1----:R-:W-:-:S08]  /*0720*/  DMUL R10, R8, R8 ;  /* 0x00000008080a7228 */ /* 0x002fd00000000000 */
[----:B------:R-:W-:-:S08]  /*0730*/  DFMA R10, R26, -R10, 1 ;  /* 0x3ff000001a0a742b */ /* 0x000fd0000000080a */
[----:B------:R-:W-:Y:S02]  /*0740*/  DFMA R12, R10, R12, 0.5 ;  /* 0x3fe000000a0c742b */ /* 0x000fe4000000000c */
[----:B------:R-:W-:-:S08]  /*0750*/  DMUL R10, R8, R10 ;  /* 0x0000000a080a7228 */ /* 0x000fd00000000000 */
[----:B------:R-:W-:-:S08]  /*0760*/  DFMA R30, R12, R10, R8 ;  /* 0x0000000a0c1e722b */ /* 0x000fd00000000008 */
[----:B------:R-:W-:Y:S02]  /*0770*/  DMUL R10, R26, R30 ;  /* 0x0000001e1a0a7228 */ /* 0x000fe40000000000 */
[----:B------:R-:W-:Y:S02]  /*0780*/  VIADD R13, R31, 0xfff00000 ;  /* 0xfff000001f0d7836 */ /* 0x000fe40000000000 */
[----:B------:R-:W-:-:S04]  /*0790*/  IMAD.MOV.U32 R12, RZ, RZ, R30 ;  /* 0x000000ffff0c7224 */ /* 0x000fc800078e001e */
[----:B0-----:R-:W-:-:S08]  /*07a0*/  DFMA R24, R10, -R10, R26 ;  /* 0x8000000a0a18722b */ /* 0x001fd0000000001a */
[----:B------:R-:W-:Y:S01]  /*07b0*/  DFMA R28, R24, R12, R10 ;  /* 0x0000000c181c722b */ /* 0x000fe2000000000a */
[----:B------:R-:W-:Y:S10]  /*07c0*/  @!P0 BRA `(.L_x_8) ;  /* 0x00000000001c8947 */ /* 0x000ff40003800000 */
[----:B------:R-:W-:Y:S01]  /*07d0*/  MOV R12, R26 ;  /* 0x0000001a000c7202 */ /* 0x000fe20000000f00 */
[----:B------:R-:W-:Y:S01]  /*07e0*/  IMAD.MOV.U32 R9, RZ, RZ, R11 ;  /* 0x000000ffff097224 */ /* 0x000fe200078e000b */
[----:B------:R-:W-:Y:S01]  /*07f0*/  MOV R26, 0x840 ;  /* 0x00000840001a7802 */ /* 0x000fe20000000f00 */
[----:B------:R-:W-:Y:S02]  /*0800*/  IMAD.MOV.U32 R0, RZ, RZ, R30 ;  /* 0x000000ffff007224 */ /* 0x000fe400078e001e */
[----:B------:R-:W-:Y:S02]  /*0810*/  IMAD.MOV.U32 R7, RZ, RZ, R27 ;  /* 0x000000ffff077224 */ /* 0x000fe400078e001b */
[----:B------:R-:W-:-:S07]  /*0820*/  IMAD.MOV.U32 R11, RZ, RZ, R13 ;  /* 0x000000ffff0b7224 */ /* 0x000fce00078e000d */
[----:B------:R-:W-:Y:S05]  /*0830*/  CALL.REL.NOINC `($__internal_1_$__cuda_sm20_dsqrt_rn_f64_mediumpath_v1) ;  /* 0x0000001c00847944 */ /* 0x000fea0003c00000 */
.L_x_8:
[----:B------:R-:W-:Y:S05]  /*0840*/  BSYNC.RECONVERGENT B2 ;  /* 0x0000000000027941 */ /* 0x000fea0003800200 */
.L_x_7:
[----:B------:R-:W0:Y:S01]  /*0850*/  MUFU.RCP64H R9, R23 ;  /* 0x0000001700097308 */ /* 0x000e220000001800 */
[----:B------:R-:W-:Y:S01]  /*0860*/  MOV R8, 0x1 ;  /* 0x0000000100087802 */ /* 0x000fe20000000f00 */
[----:B------:R-:W-:Y:S01]  /*0870*/  BSSY.RECONVERGENT B2, `(.L_x_9) ;  /* 0x0000014000027945 */ /* 0x000fe20003800200 */
[----:B------:R-:W-:-:S04]  /*0880*/  FSETP.GEU.AND P1, PT, |R29|, 6.5827683646048100446e-37, PT ;  /* 0x036000001d00780b */ /* 0x000fc80003f2e200 */
        /* <DEDUP_REMOVED lines=12> */
[----:B------:R-:W-:Y:S01]  /*0950*/  MOV R0, 0x990 ;  /* 0x0000099000007802 */ /* 0x000fe20000000f00 */
[----:B------:R-:W-:Y:S02]  /*0960*/  IMAD.MOV.U32 R10, RZ, RZ, R22 ;  /* 0x000000ffff0a7224 */ /* 0x000fe400078e0016 */
[----:B------:R-:W-:-:S07]  /*0970*/  IMAD.MOV.U32 R11, RZ, RZ, R23 ;  /* 0x000000ffff0b7224 */ /* 0x000fce00078e0017 */
[----:B------:R-:W-:Y:S05]  /*0980*/  CALL.REL.NOINC `($__internal_0_$__cuda_sm20_div_rn_f64_full) ;  /* 0x0000001400c07944 */ /* 0x000fea0003c00000 */
[----:B------:R-:W-:Y:S01]  /*0990*/  MOV R8, R26 ;  /* 0x0000001a00087202 */ /* 0x000fe20000000f00 */
[----:B------:R-:W-:-:S07]  /*09a0*/  IMAD.MOV.U32 R9, RZ, RZ, R27 ;  /* 0x000000ffff097224 */ /* 0x000fce00078e001b */
.L_x_10:
[----:B------:R-:W-:Y:S05]  /*09b0*/  BSYNC.RECONVERGENT B2 ;  /* 0x0000000000027941 */ /* 0x000fea0003800200 */
.L_x_9:
[----:B------:R-:W0:Y:S01]  /*09c0*/  F2I.F64.TRUNC R25, R8 ;  /* 0x0000000800197311 */ /* 0x000e22000030d100 */
[----:B------:R-:W-:Y:S02]  /*09d0*/  IMAD.MOV.U32 R34, RZ, RZ, 0x1 ;  /* 0x00000001ff227424 */ /* 0x000fe400078e00ff */
[----:B------:R-:W-:Y:S02]  /*09e0*/  IMAD.MOV.U32 R35, RZ, RZ, 0x0 ;  /* 0x00000000ff237424 */ /* 0x000fe400078e00ff */
[----:B0-----:R-:W-:-:S05]  /*09f0*/  IMAD.WIDE R24, R25, 0x8, R18 ;  /* 0x0000000819187825 */ /* 0x001fca00078e0212 */
        /* <DEDUP_REMOVED lines=16> */
[----:B------:R-:W1:Y:S04]  /*0b00*/  MUFU.RSQ64H R9, R27 ;  /* 0x0000001b00097308 */ /* 0x000e680000001c00 */
[----:B------:R-:W-:-:S04]  /*0b10*/  IADD3 R8, PT, PT, R27, -0x3500000, RZ ;  /* 0xfcb000001b087810 */ /* 0x000fc80007ffe0ff */
[----:B------:R-:W-:Y:S02]  /*0b20*/  ISETP.GE.U32.AND P0, PT, R8, 0x7ca00000, PT ;  /* 0x7ca000000800780c */ /* 0x000fe40003f06070 */
[----:B-1----:R-:W-:-:S08]  /*0b30*/  DMUL R10, R8, R8 ;  /* 0x00000008080a7228 */ /* 0x002fd00000000000 */
[----:B------:R-:W-:-:S08]  /*0b40*/  DFMA R10, R26, -R10, 1 ;  /* 0x3ff000001a0a742b */ /* 0x000fd0000000080a */
[----:B------:R-:W-:Y:S02]  /*0b50*/  DFMA R12, R10, R12, 0.5 ;  /* 0x3fe000000a0c742b */ /* 0x000fe4000000000c */
[----:B------:R-:W-:-:S08]  /*0b60*/  DMUL R10, R8, R10 ;  /* 0x0000000a080a7228 */ /* 0x000fd00000000000 */
[----:B------:R-:W-:-:S08]  /*0b70*/  DFMA R30, R12, R10, R8 ;  /* 0x0000000a0c1e722b */ /* 0x000fd00000000008 */
[----:B------:R-:W-:Y:S02]  /*0b80*/  DMUL R10, R26, R30 ;  /* 0x0000001e1a0a7228 */ /* 0x000fe40000000000 */
[----:B------:R-:W-:Y:S01]  /*0b90*/  VIADD R13, R31, 0xfff00000 ;  /* 0xfff000001f0d7836 */ /* 0x000fe20000000000 */
[----:B------:R-:W-:-:S05]  /*0ba0*/  MOV R12, R30 ;  /* 0x0000001e000c7202 */ /* 0x000fca0000000f00 */
[----:B0-----:R-:W-:-:S08]  /*0bb0*/  DFMA R24, R10, -R10, R26 ;  /* 0x8000000a0a18722b */ /* 0x001fd0000000001a */
[----:B------:R-:W-:Y:S01]  /*0bc0*/  DFMA R28, R24, R12, R10 ;  /* 0x0000000c181c722b */ /* 0x000fe2000000000a */
[----:B------:R-:W-:Y:S10]  /*0bd0*/  @!P0 BRA `(.L_x_12) ;  /* 0x00000000001c8947 */ /* 0x000ff40003800000 */
[----:B------:R-:W-:Y:S01]  /*0be0*/  IMAD.MOV.U32 R12, RZ, RZ, R26 ;  /* 0x000000ffff0c7224 */ /* 0x000fe200078e001a */
[----:B------:R-:W-:Y:S01]  /*0bf0*/  MOV R9, R11 ;  /* 0x0000000b00097202 */ /* 0x000fe20000000f00 */
[----:B------:R-:W-:Y:S01]  /*0c00*/  IMAD.MOV.U32 R0, RZ, RZ, R30 ;  /* 0x000000ffff007224 */ /* 0x000fe200078e001e */
[----:B------:R-:W-:Y:S01]  /*0c10*/  MOV R26, 0xc50 ;  /* 0x00000c50001a7802 */ /* 0x000fe20000000f00 */
[----:B------:R-:W-:Y:S02]  /*0c20*/  IMAD.MOV.U32 R7, RZ, RZ, R27 ;  /* 0x000000ffff077224 */ /* 0x000fe400078e001b */
[----:B------:R-:W-:-:S07]  /*0c30*/  IMAD.MOV.U32 R11, RZ, RZ, R13 ;  /* 0x000000ffff0b7224 */ /* 0x000fce00078e000d */
[----:B------:R-:W-:Y:S05]  /*0c40*/  CALL.REL.NOINC `($__internal_1_$__cuda_sm20_dsqrt_rn_f64_mediumpath_v1) ;  /* 0x0000001800807944 */ /* 0x000fea0003c00000 */
.L_x_12:
[----:B------:R-:W-:Y:S05]  /*0c50*/  BSYNC.RECONVERGENT B2 ;  /* 0x0000000000027941 */ /* 0x000fea0003800200 */
.L_x_11:
        /* <DEDUP_REMOVED lines=19> */
[----:B------:R-:W-:Y:S05]  /*0d90*/  CALL.REL.NOINC `($__internal_0_$__cuda_sm20_div_rn_f64_full) ;  /* 0x0000001000bc7944 */ /* 0x000fea0003c00000 */
[----:B------:R-:W-:Y:S02]  /*0da0*/  IMAD.MOV.U32 R8, RZ, RZ, R26 ;  /* 0x000000ffff087224 */ /* 0x000fe400078e001a */
[----:B------:R-:W-:-:S07]  /*0db0*/  IMAD.MOV.U32 R9, RZ, RZ, R27 ;  /* 0x000000ffff097224 */ /* 0x000fce00078e001b */
.L_x_14:
[----:B------:R-:W-:Y:S05]  /*0dc0*/  BSYNC.RECONVERGENT B2 ;  /* 0x0000000000027941 */ /* 0x000fea0003800200 */
.L_x_13:
[----:B------:R-:W0:Y:S01]  /*0dd0*/  F2I.F64.TRUNC R11, R8 ;  /* 0x00000008000b7311 */ /* 0x000e22000030d100 */
[----:B------:R-:W-:Y:S01]  /*0de0*/  MOV R34, 0x1 ;  /* 0x0000000100227802 */ /* 0x000fe20000000f00 */
[----:B------:R-:W-:Y:S02]  /*0df0*/  IMAD.MOV.U32 R35, RZ, RZ, 0x0 ;  /* 0x00000000ff237424 */ /* 0x000fe400078e00ff */
[----:B0-----:R-:W-:-:S05]  /*0e00*/  IMAD.WIDE R10, R11, 0x8, R18 ;  /* 0x000000080b0a7825 */ /* 0x001fca00078e0212 */
[----:B------:R0:W-:Y:S04]  /*0e10*/  REDG.E.ADD.64.STRONG.GPU desc[UR6][R10.64], R34 ;  /* 0x000000220a00798e */ /* 0x0001e8000c12e506 */
[----:B------:R-:W2:Y:S04]  /*0e20*/  LDG.E.64 R26, desc[UR6][R20.64+0x8] ;  /* 0x00000806141a7981 */ /* 0x000ea8000c1e1b00 */
[----:B------:R-:W2:Y:S04]  /*0e30*/  LDG.E.64 R28, desc[UR6][R14.64+0x20] ;  /* 0x000020060e1c7981 */ /* 0x000ea8000c1e1b00 */
[----:B------:R-:W3:Y:S04]  /*0e40*/  LDG.E.64 R12, desc[UR6][R20.64] ;  /* 0x00000006140c7981 */ /* 0x000ee8000c1e1b00 */
[----:B------:R-:W3:Y:S04]  /*0e50*/  LDG.E.64 R24, desc[UR6][R14.64+0x18] ;  /* 0x000018060e187981 */ /* 0x000ee8000c1e1b00 */
[----:B------:R1:W4:Y:S04]  /*0e60*/  LDG.E.64 R32, desc[UR6][R14.64+0x28] ;  /* 0x000028060e207981 */ /* 0x000328000c1e1b00 */
[----:B------:R-:W4:Y:S01]  /*0e70*/  LDG.E.64 R30, desc[UR6][R20.64+0x10] ;  /* 0x00001006141e7981 */ /* 0x000f22000c1e1b00 */
[----:B------:R-:W-:Y:S01]  /*0e80*/  BSSY.RECONVERGENT B2, `(.L_x_15) ;  /* 0x000001f000027945 */ /* 0x000fe20003800200 */
[----:B-1----:R-:W-:Y:S01]  /*0e90*/  IMAD.MOV.U32 R14, RZ, RZ, 0x0 ;  /* 0x00000000ff0e7424 */ /* 0x002fe200078e00ff */
[----:B------:R-:W-:Y:S01]  /*0ea0*/  MOV R15, 0x3fd80000 ;  /* 0x3fd80000000f7802 */ /* 0x000fe20000000f00 */
[----:B--2---:R-:W-:-:S02]  /*0eb0*/  DADD R26, R26, -R28 ;  /* 0x000000001a1a7229 */ /* 0x004fc4000000081c */
[----:B---3--:R-:W-:-:S06]  /*0ec0*/  DADD R12, R12, -R24 ;  /* 0x000000000c0c7229 */ /* 0x008fcc0000000818 */
[----:B------:R-:W-:Y:S02]  /*0ed0*/  DMUL R26, R26, R26 ;  /* 0x0000001a1a1a7228 */ /* 0x000fe40000000000 */
[----:B----4-:R-:W-:-:S06]  /*0ee0*/  DADD R30, R30, -R32 ;  /* 0x000000001e1e7229 */ /* 0x010fcc0000000820 */
[----:B------:R-:W-:-:S08]  /*0ef0*/  DFMA R12, R12, R12, R26 ;  /* 0x0000000c0c0c722b */ /* 0x000fd0000000001a */
        /* <DEDUP_REMOVED lines=10> */
[----:B------:R-:W-:Y:S02]  /*0fa0*/  VIADD R11, R29, 0xfff00000 ;  /* 0xfff000001d0b7836 */ /* 0x000fe40000000000 */
[----:B------:R-:W-:-:S04]  /*0fb0*/  IMAD.MOV.U32 R10, RZ, RZ, R28 ;  /* 0x000000ffff0a7224 */ /* 0x000fc800078e001c */
[----:B------:R-:W-:-:S08]  /*0fc0*/  DFMA R24, R14, -R14, R12 ;  /* 0x8000000e0e18722b */ /* 0x000fd0000000000c */
[----:B------:R-:W-:Y:S01]  /*0fd0*/  DFMA R26, R24, R10, R14 ;  /* 0x0000000a181a722b */ /* 0x000fe2000000000e */
[----:B------:R-:W-:Y:S10]  /*0fe0*/  @!P0 BRA `(.L_x_16) ;  /* 0x0000000000208947 */ /* 0x000ff40003800000 */
[----:B------:R-:W-:Y:S01]  /*0ff0*/  IMAD.MOV.U32 R0, RZ, RZ, R28 ;  /* 0x000000ffff007224 */ /* 0x000fe200078e001c */
[----:B------:R-:W-:Y:S01]  /*1000*/  MOV R7, R13 ;  /* 0x0000000d00077202 */ /* 0x000fe20000000f00 */
[----:B------:R-:W-:Y:S01]  /*1010*/  IMAD.MOV.U32 R10, RZ, RZ, R14 ;  /* 0x000000ffff0a7224 */ /* 0x000fe200078e000e */
[----:B------:R-:W-:Y:S01]  /*1020*/  MOV R26, 0x1050 ;  /* 0x00001050001a7802 */ /* 0x000fe20000000f00 */
[----:B------:R-:W-:-:S07]  /*1030*/  IMAD.MOV.U32 R9, RZ, RZ, R15 ;  /* 0x000000ffff097224 */ /* 0x000fce00078e000f */
[----:B------:R-:W-:Y:S05]  /*1040*/  CALL.REL.NOINC `($__internal_1_$__cuda_sm20_dsqrt_rn_f64_mediumpath_v1) ;  /* 0x0000001400807944 */ /* 0x000fea0003c00000 */
[----:B------:R-:W-:Y:S01]  /*1050*/  MOV R26, R28 ;  /* 0x0000001c001a7202 */ /* 0x000fe20000000f00 */
[----:B------:R-:W-:-:S07]  /*1060*/  IMAD.MOV.U32 R27, RZ, RZ, R29 ;  /* 0x000000ffff1b7224 */ /* 0x000fce00078e001d */
.L_x_16:
[----:B------:R-:W-:Y:S05]  /*1070*/  BSYNC.RECONVERGENT B2 ;  /* 0x0000000000027941 */ /* 0x000fea0003800200 */
.L_x_15:
        /* <DEDUP_REMOVED lines=15> */
[----:B------:R-:W-:Y:S01]  /*1170*/  MOV R8, R26 ;  /* 0x0000001a00087202 */ /* 0x000fe20000000f00 */
[----:B------:R-:W-:Y:S01]  /*1180*/  IMAD.MOV.U32 R29, RZ, RZ, R27 ;  /* 0x000000ffff1d7224 */ /* 0x000fe200078e001b */
[----:B------:R-:W-:Y:S01]  /*1190*/  MOV R11, R23 ;  /* 0x00000017000b7202 */ /* 0x000fe20000000f00 */
[----:B------:R-:W-:Y:S01]  /*11a0*/  IMAD.MOV.U32 R10, RZ, RZ, R22 ;  /* 0x000000ffff0a7224 */ /* 0x000fe200078e0016 */
[----:B------:R-:W-:-:S07]  /*11b0*/  MOV R0, 0x11d0 ;  /* 0x000011d000007802 */ /* 0x000fce0000000f00 */
[----:B------:R-:W-:Y:S05]  /*11c0*/  CALL.REL.NOINC `($__internal_0_$__cuda_sm20_div_rn_f64_full) ;  /* 0x0000000c00b07944 */ /* 0x000fea0003c00000 */
[----:B------:R-:W-:Y:S02]  /*11d0*/  IMAD.MOV.U32 R8, RZ, RZ, R26 ;  /* 0x000000ffff087224 */ /* 0x000fe400078e001a */
[----:B------:R-:W-:-:S07]  /*11e0*/  IMAD.MOV.U32 R9, RZ, RZ, R27 ;  /* 0x000000ffff097224 */ /* 0x000fce00078e001b */
.L_x_18:
[----:B------:R-:W-:Y:S05]  /*11f0*/  BSYNC.RECONVERGENT B2 ;  /* 0x0000000000027941 */ /* 0x000fea0003800200 */
.L_x_17:
[----:B------:R-:W0:Y:S01]  /*1200*/  F2I.F64.TRUNC R11, R8 ;  /* 0x00000008000b7311 */ /* 0x000e22000030d100 */
[----:B------:R-:W-:Y:S01]  /*1210*/  VIADD R6, R6, 0x4 ;  /* 0x0000000406067836 */ /* 0x000fe20000000000 */
[----:B------:R-:W-:Y:S01]  /*1220*/  MOV R12, 0x1 ;  /* 0x00000001000c7802 */ /* 0x000fe20000000f00 */
[----:B------:R-:W-:-:S03]  /*1230*/  IMAD.MOV.U32 R13, RZ, RZ, 0x0 ;  /* 0x00000000ff0d7424 */ /* 0x000fc600078e00ff */
[----:B------:R-:W-:Y:S01]  /*1240*/  ISETP.NE.AND P0, PT, R6, RZ, PT ;  /* 0x000000ff0600720c */ /* 0x000fe20003f05270 */
[----:B------:R-:W-:Y:S02]  /*1250*/  VIADD R2, R2, 0x4 ;  /* 0x0000000402027836 */ /* 0x000fe40000000000 */
[----:B0-----:R-:W-:Y:S01]  /*1260*/  IMAD.WIDE R10, R11, 0x8, R18 ;  /* 0x000000080b0a7825 */ /* 0x001fe200078e0212 */
[----:B------:R-:W-:-:S04]  /*1270*/  IADD3 R4, PT, PT, R4, 0x4, RZ ;  /* 0x0000000404047810 */ /* 0x000fc80007ffe0ff */
[----:B------:R0:W-:Y:S05]  /*1280*/  REDG.E.ADD.64.STRONG.GPU desc[UR6][R10.64], R12 ;  /* 0x0000000c0a00798e */ /* 0x0001ea000c12e506 */
[----:B------:R-:W-:Y:S05]  /*1290*/  @P0 BRA `(.L_x_19) ;  /* 0xffffffec00d00947 */ /* 0x000fea000383ffff */
[----:B------:R-:W-:Y:S05]  /*12a0*/  BSYNC B0 ;  /* 0x0000000000007941 */ /* 0x000fea0003800000 */
.L_x_2:
[----:B------:R-:W-:-:S07]  /*12b0*/  VIADD R4, R2, 0x1 ;  /* 0x0000000102047836 */ /* 0x000fce0000000000 */
.L_x_1:
[----:B------:R-:W-:Y:S05]  /*12c0*/  BSYNC B1 ;  /* 0x0000000000017941 */ /* 0x000fea0003800000 */
.L_x_0:
[----:B------:R-:W-:-:S13]  /*12d0*/  ISETP.NE.AND P0, PT, R5, RZ, PT ;  /* 0x000000ff0500720c */ /* 0x000fda0003f05270 */
[----:B------:R-:W-:Y:S05]  /*12e0*/  @!P0 EXIT ;  /* 0x000000000000894d */ /* 0x000fea0003800000 */
[----:B------:R-:W-:Y:S01]  /*12f0*/  ISETP.NE.AND P0, PT, R5, 0x1, PT ;  /* 0x000000010500780c */ /* 0x000fe20003f05270 */
[----:B------:R-:W-:-:S12]  /*1300*/  BSSY.RECONVERGENT B0, `(.L_x_20) ;  /* 0x000008e000007945 */ /* 0x000fd80003800200 */
[----:B------:R-:W-:Y:S05]  /*1310*/  @!P0 BRA `(.L_x_21) ;  /* 0x0000000800308947 */ /* 0x000fea0003800000 */
[----:B------:R-:W1:Y:S01]  /*1320*/  LDC.64 R14, c[0x0][0x380] ;  /* 0x0000e000ff0e7b82 */ /* 0x000e620000000a00 */
[----:B0-----:R-:W2:Y:S04]  /*1330*/  LDG.E.64 R10, desc[UR6][R20.64+0x8] ;  /* 0x00000806140a7981 */ /* 0x001ea8000c1e1b00 */
[----:B------:R-:W3:Y:S04]  /*1340*/  LDG.E.64 R6, desc[UR6][R20.64] ;  /* 0x0000000614067981 */ /* 0x000ee8000c1e1b00 */
[----:B------:R-:W4:Y:S01]  /*1350*/  LDG.E.64 R16, desc[UR6][R20.64+0x10] ;  /* 0x0000100614107981 */ /* 0x000f22000c1e1b00 */
[----:B-1----:R-:W-:-:S05]  /*1360*/  IMAD.WIDE R14, R4, 0x18, R14 ;  /* 0x00000018040e7825 */ /* 0x002fca00078e020e */
[----:B------:R-:W2:Y:S04]  /*1370*/  LDG.E.64 R12, desc[UR6][R14.64+0x8] ;  /* 0x000008060e0c7981 */ /* 0x000ea8000c1e1b00 */
[----:B------:R-:W3:Y:S04]  /*1380*/  LDG.E.64 R8, desc[UR6][R14.64] ;  /* 0x000000060e087981 */ /* 0x000ee8000c1e1b00 */
[----:B------:R-:W4:Y:S01]  /*1390*/  LDG.E.64 R18, desc[UR6][R14.64+0x10] ;  /* 0x000010060e127981 */ /* 0x000f22000c1e1b00 */
[----:B------:R-:W-:Y:S01]  /*13a0*/  BSSY.RECONVERGENT B1, `(.L_x_22) ;  /* 0x000001f000017945 */ /* 0x000fe20003800200 */
[----:B--2---:R-:W-:-:S02]  /*13b0*/  DADD R10, R10, -R12 ;  /* 0x000000000a0a7229 */ /* 0x004fc4000000080c */
[----:B---3--:R-:W-:-:S06]  /*13c0*/  DADD R6, R6, -R8 ;  /* 0x0000000006067229 */ /* 0x008fcc0000000808 */
[----:B------:R-:W-:Y:S02]  /*13d0*/  DMUL R10, R10, R10 ;  /* 0x0000000a0a0a7228 */ /* 0x000fe40000000000 */
[----:B----4-:R-:W-:-:S06]  /*13e0*/  DADD R16, R16, -R18 ;  /* 0x0000000010107229 */ /* 0x010fcc0000000812 */
[----:B------:R-:W-:-:S08]  /*13f0*/  DFMA R6, R6, R6, R10 ;  /* 0x000000060606722b */ /* 0x000fd0000000000a */
[----:B------:R-:W-:-:S06]  /*1400*/  DFMA R6, R16, R16, R6 ;  /* 0x000000101006722b */ /* 0x000fcc0000000006 */
[----:B------:R-:W0:Y:S04]  /*1410*/  MUFU.RSQ64H R9, R7 ;  /* 0x0000000700097308 */ /* 0x000e280000001c00 */
[----:B------:R-:W-:Y:S01]  /*1420*/  IADD3 R8, PT, PT, R7, -0x3500000, RZ ;  /* 0xfcb0000007087810 */ /* 0x000fe20007ffe0ff */
[----:B------:R-:W-:Y:S02]  /*1430*/  IMAD.MOV.U32 R12, RZ, RZ, 0x0 ;  /* 0x00000000ff0c7424 */ /* 0x000fe400078e00ff */
[----:B------:R-:W-:-:S03]  /*1440*/  IMAD.MOV.U32 R13, RZ, RZ, 0x3fd80000 ;  /* 0x3fd80000ff0d7424 */ /* 0x000fc600078e00ff */
[----:B0-----:R-:W-:-:S08]  /*1450*/  DMUL R10, R8, R8 ;  /* 0x00000008080a7228 */ /* 0x001fd00000000000 */
[----:B------:R-:W-:-:S08]  /*1460*/  DFMA R10, R6, -R10, 1 ;  /* 0x3ff00000060a742b */ /* 0x000fd0000000080a */
[----:B------:R-:W-:Y:S02]  /*1470*/  DFMA R12, R10, R12, 0.5 ;  /* 0x3fe000000a0c742b */ /* 0x000fe4000000000c */
[----:B------:R-:W-:-:S08]  /*1480*/  DMUL R10, R8, R10 ;  /* 0x0000000a080a7228 */ /* 0x000fd00000000000 */
[----:B------:R-:W-:Y:S01]  /*1490*/  DFMA R16, R12, R10, R8 ;  /* 0x0000000a0c10722b */ /* 0x000fe20000000008 */
[----:B------:R-:W-:-:S07]  /*14a0*/  ISETP.GE.U32.AND P0, PT, R8, 0x7ca00000, PT ;  /* 0x7ca000000800780c */ /* 0x000fce0003f06070 */
[----:B------:R-:W-:Y:S02]  /*14b0*/  DMUL R18, R6, R16 ;  /* 0x0000001006127228 */ /* 0x000fe40000000000 */
[----:B------:R-:W-:Y:S01]  /*14c0*/  IADD3 R11, PT, PT, R17, -0x100000, RZ ;  /* 0xfff00000110b7810 */ /* 0x000fe20007ffe0ff */
[----:B------:R-:W-:-:S05]  /*14d0*/  IMAD.MOV.U32 R10, RZ, RZ, R16 ;  /* 0x000000ffff0a7224 */ /* 0x000fca00078e0010 */
        /* <DEDUP_REMOVED lines=11> */
.L_x_23:
[----:B------:R-:W-:Y:S05]  /*1590*/  BSYNC.RECONVERGENT B1 ;  /* 0x0000000000017941 */ /* 0x000fea0003800200 */
.L_x_22:
        /* <DEDUP_REMOVED lines=23> */
.L_x_25:
[----:B------:R-:W-:Y:S05]  /*1710*/  BSYNC.RECONVERGENT B1 ;  /* 0x0000000000017941 */ /* 0x000fea0003800200 */
.L_x_24:
[----:B------:R-:W0:Y:S01]  /*1720*/  LDC.64 R8, c[0x0][0x388] ;  /* 0x0000e200ff087b82 */ /* 0x000e220000000a00 */
        /* <DEDUP_REMOVED lines=17> */
[----:B------:R-:W-:Y:S01]  /*1840*/  MOV R10, 0x0 ;  /* 0x00000000000a7802 */ /* 0x000fe20000000f00 */
[----:B------:R-:W-:-:S06]  /*1850*/  IMAD.MOV.U32 R11, RZ, RZ, 0x3fd80000 ;  /* 0x3fd80000ff0b7424 */ /* 0x000fcc00078e00ff */
[----:B------:R-:W-:-:S06]  /*1860*/  DFMA R16, R24, R24, R16 ;  /* 0x000000181810722b */ /* 0x000fcc0000000010 */
[----:B0-----:R-:W0:Y:S04]  /*1870*/  MUFU.RSQ64H R9, R17 ;  /* 0x0000001100097308 */ /* 0x001e280000001c00 */
        /* <DEDUP_REMOVED lines=8> */
[----:B------:R-:W-:Y:S01]  /*1900*/  VIADD R11, R7, 0xfff00000 ;  /* 0xfff00000070b7836 */ /* 0x000fe20000000000 */
[----:B------:R-:W-:-:S05]  /*1910*/  MOV R10, R6 ;  /* 0x00000006000a7202 */ /* 0x000fca0000000f00 */
[----:B------:R-:W-:-:S08]  /*1920*/  DFMA R24, R14, -R14, R16 ;  /* 0x8000000e0e18722b */ /* 0x000fd00000000010 */
        /* <DEDUP_REMOVED lines=9> */
[----:B------:R-:W-:Y:S01]  /*19c0*/  MOV R12, R28 ;  /* 0x0000001c000c7202 */ /* 0x000fe20000000f00 */
[----:B------:R-:W-:-:S07]  /*19d0*/  IMAD.MOV.U32 R13, RZ, RZ, R29 ;  /* 0x000000ffff0d7224 */ /* 0x000fce00078e001d */
.L_x_27:
[----:B------:R-:W-:Y:S05]  /*19e0*/  BSYNC.RECONVERGENT B1 ;  /* 0x0000000000017941 */ /* 0x000fea0003800200 */
.L_x_26:
        /* <DEDUP_REMOVED lines=23> */
.L_x_29:
[----:B------:R-:W-:Y:S05]  /*1b60*/  BSYNC.RECONVERGENT B1 ;  /* 0x0000000000017941 */ /* 0x000fea0003800200 */
.L_x_28:
[----:B------:R-:W0:Y:S01]  /*1b70*/  LDC.64 R8, c[0x0][0x388] ;  /* 0x0000e200ff087b82 */ /* 0x000e220000000a00 */
[----:B------:R-:W0:Y:S01]  /*1b80*/  F2I.F64.TRUNC R7, R6 ;  /* 0x0000000600077311 */ /* 0x000e22000030d100 */
[----:B------:R-:W-:Y:S01]  /*1b90*/  MOV R10, 0x1 ;  /* 0x00000001000a7802 */ /* 0x000fe20000000f00 */
[----:B------:R-:W-:Y:S02]  /*1ba0*/  IMAD.MOV.U32 R11, RZ, RZ, 0x0 ;  /* 0x00000000ff0b7424 */ /* 0x000fe400078e00ff */
[----:B0-----:R-:W-:-:S05]  /*1bb0*/  IMAD.WIDE R8, R7, 0x8, R8 ;  /* 0x0000000807087825 */ /* 0x001fca00078e0208 */
[----:B------:R1:W-:Y:S01]  /*1bc0*/  REDG.E.ADD.64.STRONG.GPU desc[UR6][R8.64], R10 ;  /* 0x0000000a0800798e */ /* 0x0003e2000c12e506 */
[----:B------:R-:W-:-:S07]  /*1bd0*/  VIADD R4, R4, 0x2 ;  /* 0x0000000204047836 */ /* 0x000fce0000000000 */
.L_x_21:
[----:B------:R-:W-:Y:S05]  /*1be0*/  BSYNC.RECONVERGENT B0 ;  /* 0x0000000000007941 */ /* 0x000fea0003800200 */
.L_x_20:
[----:B------:R-:W-:-:S04]  /*1bf0*/  LOP3.LUT R3, R3, 0x1, RZ, 0xc0, !PT ;  /* 0x0000000103037812 */ /* 0x000fc800078ec0ff */
[----:B------:R-:W-:-:S13]  /*1c00*/  ISETP.NE.U32.AND P0, PT, R3, 0x1, PT ;  /* 0x000000010300780c */ /* 0x000fda0003f05070 */
[----:B------:R-:W-:Y:S05]  /*1c10*/  @P0 EXIT ;  /* 0x000000000000094d */ /* 0x000fea0003800000 */
[----:B------:R-:W2:Y:S01]  /*1c20*/  LDC.64 R2, c[0x0][0x380] ;  /* 0x0000e000ff027b82 */ /* 0x000ea20000000a00 */
[----:B-1----:R-:W3:Y:S04]  /*1c30*/  LDG.E.64 R8, desc[UR6][R20.64+0x8] ;  /* 0x0000080614087981 */ /* 0x002ee8000c1e1b00 */
[----:B0-----:R-:W4:Y:S01]  /*1c40*/  LDG.E.64 R12, desc[UR6][R20.64+0x10] ;  /* 0x00001006140c7981 */ /* 0x001f22000c1e1b00 */
[----:B--2---:R-:W-:-:S03]  /*1c50*/  IMAD.WIDE R4, R4, 0x18, R2 ;  /* 0x0000001804047825 */ /* 0x004fc600078e0202 */
[----:B------:R-:W2:Y:S04]  /*1c60*/  LDG.E.64 R2, desc[UR6][R20.64] ;  /* 0x0000000614027981 */ /* 0x000ea8000c1e1b00 */
[----:B------:R-:W3:Y:S04]  /*1c70*/  LDG.E.64 R10, desc[UR6][R4.64+0x8] ;  /* 0x00000806040a7981 */ /* 0x000ee8000c1e1b00 */
[----:B------:R-:W2:Y:S04]  /*1c80*/  LDG.E.64 R6, desc[UR6][R4.64] ;  /* 0x0000000604067981 */ /* 0x000ea8000c1e1b00 */
[----:B------:R0:W4:Y:S02]  /*1c90*/  LDG.E.64 R14, desc[UR6][R4.64+0x10] ;  /* 0x00001006040e7981 */ /* 0x000124000c1e1b00 */
[----:B0-----:R-:W-:-:S02]  /*1ca0*/  IMAD.MOV.U32 R4, RZ, RZ, 0x0 ;  /* 0x00000000ff047424 */ /* 0x001fc400078e00ff */
[----:B------:R-:W-:Y:S01]  /*1cb0*/  IMAD.MOV.U32 R5, RZ, RZ, 0x3fd80000 ;  /* 0x3fd80000ff057424 */ /* 0x000fe200078e00ff */
[----:B------:R-:W-:Y:S01]  /*1cc0*/  BSSY.RECONVERGENT B0, `(.L_x_30) ;  /* 0x000001d000007945 */ /* 0x000fe20003800200 */
[----:B---3--:R-:W-:Y:S02]  /*1cd0*/  DADD R8, R8, -R10 ;  /* 0x0000000008087229 */ /* 0x008fe4000000080a */
[----:B--2---:R-:W-:-:S06]  /*1ce0*/  DADD R2, R2, -R6 ;  /* 0x0000000002027229 */ /* 0x004fcc0000000806 */
[----:B------:R-:W-:Y:S02]  /*1cf0*/  DMUL R8, R8, R8 ;  /* 0x0000000808087228 */ /* 0x000fe40000000000 */
[----:B----4-:R-:W-:-:S06]  /*1d00*/  DADD R12, R12, -R14 ;  /* 0x000000000c0c7229 */ /* 0x010fcc000000080e */
[----:B------:R-:W-:-:S08]  /*1d10*/  DFMA R8, R2, R2, R8 ;  /* 0x000000020208722b */ /* 0x000fd00000000008 */
[----:B------:R-:W-:-:S06]  /*1d20*/  DFMA R12, R12, R12, R8 ;  /* 0x0000000c0c0c722b */ /* 0x000fcc0000000008 */
[----:B------:R-:W0:Y:S04]  /*1d30*/  MUFU.RSQ64H R9, R13 ;  /* 0x0000000d00097308 */ /* 0x000e280000001c00 */
[----:B------:R-:W-:-:S06]  /*1d40*/  IADD3 R8, PT, PT, R13, -0x3500000, RZ ;  /* 0xfcb000000d087810 */ /* 0x000fcc0007ffe0ff */
        /* <DEDUP_REMOVED lines=20> */
.L_x_31:
[----:B------:R-:W-:Y:S05]  /*1e90*/  BSYNC.RECONVERGENT B0 ;  /* 0x0000000000007941 */ /* 0x000fea0003800200 */
.L_x_30:
        /* <DEDUP_REMOVED lines=23> */
.L_x_33:
[----:B------:R-:W-:Y:S05]  /*2010*/  BSYNC.RECONVERGENT B0 ;  /* 0x0000000000007941 */ /* 0x000fea0003800200 */
.L_x_32:
[----:B------:R-:W0:Y:S01]  /*2020*/  LDC.64 R4, c[0x0][0x388] ;  /* 0x0000e200ff047b82 */ /* 0x000e220000000a00 */
[----:B------:R-:W0:Y:S01]  /*2030*/  F2I.F64.TRUNC R3, R2 ;  /* 0x0000000200037311 */ /* 0x000e22000030d100 */
[----:B------:R-:W-:Y:S01]  /*2040*/  MOV R6, 0x1 ;  /* 0x0000000100067802 */ /* 0x000fe20000000f00 */
[----:B------:R-:W-:Y:S02]  /*2050*/  IMAD.MOV.U32 R7, RZ, RZ, 0x0 ;  /* 0x00000000ff077424 */ /* 0x000fe400078e00ff */
[----:B0-----:R-:W-:-:S05]  /*2060*/  IMAD.WIDE R4, R3, 0x8, R4 ;  /* 0x0000000803047825 */ /* 0x001fca00078e0204 */
[----:B------:R-:W-:Y:S01]  /*2070*/  REDG.E.ADD.64.STRONG.GPU desc[UR6][R4.64], R6 ;  /* 0x000000060400798e */ /* 0x000fe2000c12e506 */
[----:B------:R-:W-:Y:S05]  /*2080*/  EXIT ;  /* 0x000000000000794d */ /* 0x000fea0003800000 */
        .weak           $__internal_0_$__cuda_sm20_div_rn_f64_full
        .type           $__internal_0_$__cuda_sm20_div_rn_f64_full,@function
        .size           $__internal_0_$__cuda_sm20_div_rn_f64_full,($__internal_1_$__cuda_sm20_dsqrt_rn_f64_mediumpath_v1 - $__internal_0_$__cuda_sm20_div_rn_f64_full)
$__internal_0_$__cuda_sm20_div_rn_f64_full:
[C---:B------:R-:W-:Y:S01]  /*2090*/  FSETP.GEU.AND P0, PT, |R11|.reuse, 1.469367938527859385e-39, PT ;  /* 0x001000000b00780b */ /* 0x040fe20003f0e200 */
[----:B------:R-:W-:Y:S01]  /*20a0*/  IMAD.MOV.U32 R24, RZ, RZ, 0x1 ;  /* 0x00000001ff187424 */ /* 0x000fe200078e00ff */
[----:B------:R-:W-:Y:S01]  /*20b0*/  LOP3.LUT R12, R11, 0x800fffff, RZ, 0xc0, !PT ;  /* 0x800fffff0b0c7812 */ /* 0x000fe200078ec0ff */
[----:B------:R-:W-:Y:S01]  /*20c0*/  IMAD.MOV.U32 R32, RZ, RZ, 0x1ca00000 ;  /* 0x1ca00000ff207424 */ /* 0x000fe200078e00ff */
[----:B------:R-:W-:Y:S01]  /*20d0*/  MOV R9, R29 ;  /* 0x0000001d00097202 */ /* 0x000fe20000000f00 */
[----:B------:R-:W-:Y:S01]  /*20e0*/  BSSY.RECONVERGENT B3, `(.L_x_34) ;  /* 0x0000053000037945 */ /* 0x000fe20003800200 */
[----:B------:R-:W-:Y:S01]  /*20f0*/  LOP3.LUT R13, R12, 0x3ff00000, RZ, 0xfc, !PT ;  /* 0x3ff000000c0d7812 */ /* 0x000fe200078efcff */
[----:B------:R-:W-:Y:S01]  /*2100*/  IMAD.MOV.U32 R12, RZ, RZ, R10 ;  /* 0x000000ffff0c7224 */ /* 0x000fe200078e000a */
[C---:B------:R-:W-:Y:S02]  /*2110*/  FSETP.GEU.AND P2, PT, |R9|.reuse, 1.469367938527859385e-39, PT ;  /* 0x001000000900780b */ /* 0x040fe40003f4e200 */
[----:B------:R-:W-:-:S02]  /*2120*/  LOP3.LUT R7, R9, 0x7ff00000, RZ, 0xc0, !PT ;  /* 0x7ff0000009077812 */ /* 0x000fc400078ec0ff */
[----:B------:R-:W-:Y:S01]  /*2130*/  LOP3.LUT R34, R11, 0x7ff00000, RZ, 0xc0, !PT ;  /* 0x7ff000000b227812 */ /* 0x000fe200078ec0ff */
[----:B------:R-:W-:-:S03]  /*2140*/  @!P0 DMUL R12, R10, 8.98846567431157953865e+307 ;  /* 0x7fe000000a0c8828 */ /* 0x000fc60000000000 */
[----:B------:R-:W-:-:S03]  /*2150*/  ISETP.GE.U32.AND P1, PT, R7, R34, PT ;  /* 0x000000220700720c */ /* 0x000fc60003f26070 */
[----:B------:R-:W0:Y:S02]  /*2160*/  MUFU.RCP64H R25, R13 ;  /* 0x0000000d00197308 */ /* 0x000e240000001800 */
[----:B------:R-:W-:Y:S02]  /*2170*/  @!P2 LOP3.LUT R28, R11, 0x7ff00000, RZ, 0xc0, !PT ;  /* 0x7ff000000b1ca812 */ /* 0x000fe400078ec0ff */
[----:B------:R-:W-:Y:S02]  /*2180*/  @!P0 LOP3.LUT R34, R13, 0x7ff00000, RZ, 0xc0, !PT ;  /* 0x7ff000000d228812 */ /* 0x000fe400078ec0ff */
[----:B------:R-:W-:-:S04]  /*2190*/  @!P2 ISETP.GE.U32.AND P3, PT, R7, R28, PT ;  /* 0x0000001c0700a20c */ /* 0x000fc80003f66070 */
[----:B------:R-:W-:-:S04]  /*21a0*/  @!P2 SEL R29, R32, 0x63400000, !P3 ;  /* 0x63400000201da807 */ /* 0x000fc80005800000 */
[----:B------:R-:W-:Y:S01]  /*21b0*/  @!P2 LOP3.LUT R30, R29, 0x80000000, R9, 0xf8, !PT ;  /* 0x800000001d1ea812 */ /* 0x000fe200078ef809 */
[----:B0-----:R-:W-:-:S03]  /*21c0*/  DFMA R26, R24, -R12, 1 ;  /* 0x3ff00000181a742b */ /* 0x001fc6000000080c */
[----:B------:R-:W-:Y:S01]  /*21d0*/  @!P2 LOP3.LUT R31, R30, 0x100000, RZ, 0xfc, !PT ;  /* 0x001000001e1fa812 */ /* 0x000fe200078efcff */
[----:B------:R-:W-:-:S04]  /*21e0*/  @!P2 IMAD.MOV.U32 R30, RZ, RZ, RZ ;  /* 0x000000ffff1ea224 */ /* 0x000fc800078e00ff */
[----:B------:R-:W-:-:S08]  /*21f0*/  DFMA R26, R26, R26, R26 ;  /* 0x0000001a1a1a722b */ /* 0x000fd0000000001a */
[----:B------:R-:W-:Y:S01]  /*2200*/  DFMA R26, R24, R26, R24 ;  /* 0x0000001a181a722b */ /* 0x000fe20000000018 */
[----:B------:R-:W-:Y:S02]  /*2210*/  SEL R25, R32, 0x63400000, !P1 ;  /* 0x6340000020197807 */ /* 0x000fe40004800000 */
[----:B------:R-:W-:Y:S02]  /*2220*/  MOV R24, R8 ;  /* 0x0000000800187202 */ /* 0x000fe40000000f00 */
[----:B------:R-:W-:-:S03]  /*2230*/  LOP3.LUT R25, R25, 0x800fffff, R9, 0xf8, !PT ;  /* 0x800fffff19197812 */ /* 0x000fc600078ef809 */
[----:B------:R-:W-:-:S03]  /*2240*/  DFMA R28, R26, -R12, 1 ;  /* 0x3ff000001a1c742b */ /* 0x000fc6000000080c */
[----:B------:R-:W-:-:S05]  /*2250*/  @!P2 DFMA R24, R24, 2, -R30 ;  /* 0x400000001818a82b */ /* 0x000fca000000081e */
[----:B------:R-:W-:-:S08]  /*2260*/  DFMA R26, R26, R28, R26 ;  /* 0x0000001c1a1a722b */ /* 0x000fd0000000001a */
[----:B------:R-:W-:-:S08]  /*2270*/  DMUL R28, R26, R24 ;  /* 0x000000181a1c7228 */ /* 0x000fd00000000000 */
[----:B------:R-:W-:-:S08]  /*2280*/  DFMA R30, R28, -R12, R24 ;  /* 0x8000000c1c1e722b */ /* 0x000fd00000000018 */
[----:B------:R-:W-:Y:S01]  /*2290*/  DFMA R30, R26, R30, R28 ;  /* 0x0000001e1a1e722b */ /* 0x000fe2000000001c */
[----:B------:R-:W-:Y:S01]  /*22a0*/  IMAD.MOV.U32 R29, RZ, RZ, R7 ;  /* 0x000000ffff1d7224 */ /* 0x000fe200078e0007 */
[----:B------:R-:W-:Y:S01]  /*22b0*/  @!P2 LOP3.LUT R29, R25, 0x7ff00000, RZ, 0xc0, !PT ;  /* 0x7ff00000191da812 */ /* 0x000fe200078ec0ff */
[----:B------:R-:W-:-:S03]  /*22c0*/  VIADD R27, R34, 0xffffffff ;  /* 0xffffffff221b7836 */ /* 0x000fc60000000000 */
[----:B------:R-:W-:-:S04]  /*22d0*/  IADD3 R26, PT, PT, R29, -0x1, RZ ;  /* 0xffffffff1d1a7810 */ /* 0x000fc80007ffe0ff */
[----:B------:R-:W-:-:S04]  /*22e0*/  ISETP.GT.U32.AND P0, PT, R26, 0x7feffffe, PT ;  /* 0x7feffffe1a00780c */ /* 0x000fc80003f04070 */
[----:B------:R-:W-:-:S13]  /*22f0*/  ISETP.GT.U32.OR P0, PT, R27, 0x7feffffe, P0 ;  /* 0x7feffffe1b00780c */ /* 0x000fda0000704470 */
[----:B------:R-:W-:Y:S05]  /*2300*/  @P0 BRA `(.L_x_35) ;  /* 0x00000000006c0947 */ /* 0x000fea0003800000 */
[----:B------:R-:W-:-:S04]  /*2310*/  LOP3.LUT R26, R11, 0x7ff00000, RZ, 0xc0, !PT ;  /* 0x7ff000000b1a7812 */ /* 0x000fc800078ec0ff */
[CC--:B------:R-:W-:Y:S02]  /*2320*/  VIADDMNMX R8, R7.reuse, -R26.reuse, 0xb9600000, !PT ;  /* 0xb960000007087446 */ /* 0x0c0fe4000780091a */
[----:B------:R-:W-:Y:S02]  /*2330*/  ISETP.GE.U32.AND P0, PT, R7, R26, PT ;  /* 0x0000001a0700720c */ /* 0x000fe40003f06070 */
[----:B------:R-:W-:Y:S01]  /*2340*/  VIMNMX R7, PT, PT, R8, 0x46a00000, PT ;  /* 0x46a0000008077848 */ /* 0x000fe20003fe0100 */
[----:B------:R-:W-:Y:S01]  /*2350*/  IMAD.MOV.U32 R8, RZ, RZ, RZ ;  /* 0x000000ffff087224 */ /* 0x000fe200078e00ff */
[----:B------:R-:W-:-:S05]  /*2360*/  SEL R32, R32, 0x63400000, !P0 ;  /* 0x6340000020207807 */ /* 0x000fca0004000000 */
[----:B------:R-:W-:-:S05]  /*2370*/  IMAD.IADD R7, R7, 0x1, -R32 ;  /* 0x0000000107077824 */ /* 0x000fca00078e0a20 */
[----:B------:R-:W-:-:S06]  /*2380*/  IADD3 R9, PT, PT, R7, 0x7fe00000, RZ ;  /* 0x7fe0000007097810 */ /* 0x000fcc0007ffe0ff */
[----:B------:R-:W-:-:S10]  /*2390*/  DMUL R26, R30, R8 ;  /* 0x000000081e1a7228 */ /* 0x000fd40000000000 */
[----:B------:R-:W-:-:S13]  /*23a0*/  FSETP.GTU.AND P0, PT, |R27|, 1.469367938527859385e-39, PT ;  /* 0x001000001b00780b */ /* 0x000fda0003f0c200 */
[----:B------:R-:W-:Y:S05]  /*23b0*/  @P0 BRA `(.L_x_36) ;  /* 0x0000000000940947 */ /* 0x000fea0003800000 */
[----:B------:R-:W-:Y:S01]  /*23c0*/  DFMA R12, R30, -R12, R24 ;  /* 0x8000000c1e0c722b */ /* 0x000fe20000000018 */
[----:B------:R-:W-:-:S09]  /*23d0*/  IMAD.MOV.U32 R8, RZ, RZ, RZ ;  /* 0x000000ffff087224 */ /* 0x000fd200078e00ff */
[C---:B------:R-:W-:Y:S02]  /*23e0*/  FSETP.NEU.AND P0, PT, R13.reuse, RZ, PT ;  /* 0x000000ff0d00720b */ /* 0x040fe40003f0d000 */
[----:B------:R-:W-:-:S04]  /*23f0*/  LOP3.LUT R25, R13, 0x80000000, R11, 0x48, !PT ;  /* 0x800000000d197812 */ /* 0x000fc800078e480b */
[----:B------:R-:W-:-:S07]  /*2400*/  LOP3.LUT R9, R25, R9, RZ, 0xfc, !PT ;  /* 0x0000000919097212 */ /* 0x000fce00078efcff */
[----:B------:R-:W-:Y:S05]  /*2410*/  @!P0 BRA `(.L_x_36) ;  /* 0x00000000007c8947 */ /* 0x000fea0003800000 */
[C---:B------:R-:W-:Y:S01]  /*2420*/  IADD3 R11, PT, PT, -R7.reuse, RZ, RZ ;  /* 0x000000ff070b7210 */ /* 0x040fe20007ffe1ff */
[----:B------:R-:W-:Y:S01]  /*2430*/  IMAD.MOV.U32 R10, RZ, RZ, RZ ;  /* 0x000000ffff0a7224 */ /* 0x000fe200078e00ff */
[----:B------:R-:W-:Y:S01]  /*2440*/  DMUL.RP R8, R30, R8 ;  /* 0x000000081e087228 */ /* 0x000fe20000008000 */
[----:B------:R-:W-:-:S04]  /*2450*/  IADD3 R7, PT, PT, -R7, -0x43300000, RZ ;  /* 0xbcd0000007077810 */ /* 0x000fc80007ffe1ff */
[----:B------:R-:W-:-:S05]  /*2460*/  DFMA R10, R26, -R10, R30 ;  /* 0x8000000a1a0a722b */ /* 0x000fca000000001e */
[----:B------:R-:W-:-:S05]  /*2470*/  LOP3.LUT R25, R9, R25, RZ, 0x3c, !PT ;  /* 0x0000001909197212 */ /* 0x000fca00078e3cff */
[----:B------:R-:W-:-:S04]  /*2480*/  FSETP.NEU.AND P0, PT, |R11|, R7, PT ;  /* 0x000000070b00720b */ /* 0x000fc80003f0d200 */
[----:B------:R-:W-:Y:S02]  /*2490*/  FSEL R26, R8, R26, !P0 ;  /* 0x0000001a081a7208 */ /* 0x000fe40004000000 */
[----:B------:R-:W-:Y:S01]  /*24a0*/  FSEL R27, R25, R27, !P0 ;  /* 0x0000001b191b7208 */ /* 0x000fe20004000000 */
[----:B------:R-:W-:Y:S06]  /*24b0*/  BRA `(.L_x_36) ;  /* 0x0000000000547947 */ /* 0x000fec0003800000 */
.L_x_35:
[----:B------:R-:W-:-:S14]  /*24c0*/  DSETP.NAN.AND P0, PT, R8, R8, PT ;  /* 0x000000080800722a */ /* 0x000fdc0003f08000 */
[----:B------:R-:W-:Y:S05]  /*24d0*/  @P0 BRA `(.L_x_37) ;  /* 0x0000000000440947 */ /* 0x000fea0003800000 */
[----:B------:R-:W-:-:S14]  /*24e0*/  DSETP.NAN.AND P0, PT, R10, R10, PT ;  /* 0x0000000a0a00722a */ /* 0x000fdc0003f08000 */
[----:B------:R-:W-:Y:S05]  /*24f0*/  @P0 BRA `(.L_x_38) ;  /* 0x0000000000300947 */ /* 0x000fea0003800000 */
[----:B------:R-:W-:Y:S01]  /*2500*/  ISETP.NE.AND P0, PT, R29, R34, PT ;  /* 0x000000221d00720c */ /* 0x000fe20003f05270 */
[----:B------:R-:W-:Y:S01]  /*2510*/  IMAD.MOV.U32 R26, RZ, RZ, 0x0 ;  /* 0x00000000ff1a7424 */ /* 0x000fe200078e00ff */
[----:B------:R-:W-:-:S11]  /*2520*/  MOV R27, 0xfff80000 ;  /* 0xfff80000001b7802 */ /* 0x000fd60000000f00 */
[----:B------:R-:W-:Y:S05]  /*2530*/  @!P0 BRA `(.L_x_36) ;  /* 0x0000000000348947 */ /* 0x000fea0003800000 */
[----:B------:R-:W-:Y:S02]  /*2540*/  ISETP.NE.AND P0, PT, R29, 0x7ff00000, PT ;  /* 0x7ff000001d00780c */ /* 0x000fe40003f05270 */
[----:B------:R-:W-:Y:S02]  /*2550*/  LOP3.LUT R27, R9, 0x80000000, R11, 0x48, !PT ;  /* 0x80000000091b7812 */ /* 0x000fe400078e480b */
[----:B------:R-:W-:-:S13]  /*2560*/  ISETP.EQ.OR P0, PT, R34, RZ, !P0 ;  /* 0x000000ff2200720c */ /* 0x000fda0004702670 */
[----:B------:R-:W-:Y:S01]  /*2570*/  @P0 LOP3.LUT R7, R27, 0x7ff00000, RZ, 0xfc, !PT ;  /* 0x7ff000001b070812 */ /* 0x000fe200078efcff */
[----:B------:R-:W-:Y:S02]  /*2580*/  @!P0 IMAD.MOV.U32 R26, RZ, RZ, RZ ;  /* 0x000000ffff1a8224 */ /* 0x000fe400078e00ff */
[----:B------:R-:W-:Y:S01]  /*2590*/  @P0 IMAD.MOV.U32 R26, RZ, RZ, RZ ;  /* 0x000000ffff1a0224 */ /* 0x000fe200078e00ff */
[----:B------:R-:W-:Y:S01]  /*25a0*/  @P0 MOV R27, R7 ;  /* 0x00000007001b0202 */ /* 0x000fe20000000f00 */
[----:B------:R-:W-:Y:S06]  /*25b0*/  BRA `(.L_x_36) ;  /* 0x0000000000147947 */ /* 0x000fec0003800000 */
.L_x_38:
[----:B------:R-:W-:Y:S01]  /*25c0*/  LOP3.LUT R27, R11, 0x80000, RZ, 0xfc, !PT ;  /* 0x000800000b1b7812 */ /* 0x000fe200078efcff */
[----:B------:R-:W-:Y:S01]  /*25d0*/  IMAD.MOV.U32 R26, RZ, RZ, R10 ;  /* 0x000000ffff1a7224 */ /* 0x000fe200078e000a */
[----:B------:R-:W-:Y:S06]  /*25e0*/  BRA `(.L_x_36) ;  /* 0x0000000000087947 */ /* 0x000fec0003800000 */
.L_x_37:
[----:B------:R-:W-:Y:S01]  /*25f0*/  LOP3.LUT R27, R9, 0x80000, RZ, 0xfc, !PT ;  /* 0x00080000091b7812 */ /* 0x000fe200078efcff */
[----:B------:R-:W-:-:S07]  /*2600*/  IMAD.MOV.U32 R26, RZ, RZ, R8 ;  /* 0x000000ffff1a7224 */ /* 0x000fce00078e0008 */
.L_x_36:
[----:B------:R-:W-:Y:S05]  /*2610*/  BSYNC.RECONVERGENT B3 ;  /* 0x0000000000037941 */ /* 0x000fea0003800200 */
.L_x_34:
[----:B------:R-:W-:Y:S01]  /*2620*/  MOV R8, R0 ;  /* 0x0000000000087202 */ /* 0x000fe20000000f00 */
[----:B------:R-:W-:-:S04]  /*2630*/  IMAD.MOV.U32 R9, RZ, RZ, 0x0 ;  /* 0x00000000ff097424 */ /* 0x000fc800078e00ff */
[----:B------:R-:W-:Y:S05]  /*2640*/  RET.REL.NODEC R8 `(_Z10PDH_kernelP8atomdescP10hist_entryii) ;  /* 0xffffffd8086c7950 */ /* 0x000fea0003c3ffff */
        .weak           $__internal_1_$__cuda_sm20_dsqrt_rn_f64_mediumpath_v1
        .type           $__internal_1_$__cuda_sm20_dsqrt_rn_f64_mediumpath_v1,@function
        .size           $__internal_1_$__cuda_sm20_dsqrt_rn_f64_mediumpath_v1,(.L_x_45 - $__internal_1_$__cuda_sm20_dsqrt_rn_f64_mediumpath_v1)
$__internal_1_$__cuda_sm20_dsqrt_rn_f64_mediumpath_v1:
[----:B------:R-:W-:Y:S01]  /*2650*/  ISETP.GE.U32.AND P0, PT, R8, -0x3400000, PT ;  /* 0xfcc000000800780c */ /* 0x000fe20003f06070 */
[----:B------:R-:W-:Y:S01]  /*2660*/  BSSY.RECONVERGENT B3, `(.L_x_39) ;  /* 0x0000027000037945 */ /* 0x000fe20003800200 */
[----:B------:R-:W-:Y:S01]  /*2670*/  IMAD.MOV.U32 R29, RZ, RZ, R11 ;  /* 0x000000ffff1d7224 */ /* 0x000fe200078e000b */
[----:B------:R-:W-:Y:S01]  /*2680*/  MOV R28, R0 ;  /* 0x00000000001c7202 */ /* 0x000fe20000000f00 */
[----:B------:R-:W-:Y:S02]  /*2690*/  IMAD.MOV.U32 R13, RZ, RZ, R7 ;  /* 0x000000ffff0d7224 */ /* 0x000fe400078e0007 */
[----:B------:R-:W-:-:S07]  /*26a0*/  IMAD.MOV.U32 R11, RZ, RZ, R9 ;  /* 0x000000ffff0b7224 */ /* 0x000fce00078e0009 */
[----:B------:R-:W-:Y:S05]  /*26b0*/  @!P0 BRA `(.L_x_40) ;  /* 0x0000000000208947 */ /* 0x000fea0003800000 */
[----:B------:R-:W-:-:S10]  /*26c0*/  DFMA.RM R24, R24, R28, R10 ;  /* 0x0000001c1818722b */ /* 0x000fd4000000400a */
[----:B------:R-:W-:-:S04]  /*26d0*/  IADD3 R8, P0, PT, R24, 0x1, RZ ;  /* 0x0000000118087810 */ /* 0x000fc80007f1e0ff */
[----:B------:R-:W-:-:S06]  /*26e0*/  IADD3.X R9, PT, PT, RZ, R25, RZ, P0, !PT ;  /* 0x00000019ff097210 */ /* 0x000fcc00007fe4ff */
[----:B------:R-:W-:-:S08]  /*26f0*/  DFMA.RP R12, -R24, R8, R12 ;  /* 0x00000008180c722b */ /* 0x000fd0000000810c */
[----:B------:R-:W-:-:S06]  /*2700*/  DSETP.GT.AND P0, PT, R12, RZ, PT ;  /* 0x000000ff0c00722a */ /* 0x000fcc0003f04000 */
[----:B------:R-:W-:Y:S02]  /*2710*/  FSEL R8, R8, R24, P0 ;  /* 0x0000001808087208 */ /* 0x000fe40000000000 */
[----:B------:R-:W-:Y:S01]  /*2720*/  FSEL R9, R9, R25, P0 ;  /* 0x0000001909097208 */ /* 0x000fe20000000000 */
[----:B------:R-:W-:Y:S06]  /*2730*/  BRA `(.L_x_41) ;  /* 0x0000000000647947 */ /* 0x000fec0003800000 */
.L_x_40:
[----:B------:R-:W-:-:S14]  /*2740*/  DSETP.NE.AND P0, PT, R12, RZ, PT ;  /* 0x000000ff0c00722a */ /* 0x000fdc0003f05000 */
[----:B------:R-:W-:Y:S05]  /*2750*/  @!P0 BRA `(.L_x_42) ;  /* 0x0000000000588947 */ /* 0x000fea0003800000 */
[----:B------:R-:W-:-:S13]  /*2760*/  ISETP.GE.AND P0, PT, R13, RZ, PT ;  /* 0x000000ff0d00720c */ /* 0x000fda0003f06270 */
[----:B------:R-:W-:Y:S02]  /*2770*/  @!P0 IMAD.MOV.U32 R8, RZ, RZ, 0x0 ;  /* 0x00000000ff088424 */ /* 0x000fe400078e00ff */
[----:B------:R-:W-:Y:S01]  /*2780*/  @!P0 IMAD.MOV.U32 R9, RZ, RZ, -0x80000 ;  /* 0xfff80000ff098424 */ /* 0x000fe200078e00ff */
[----:B------:R-:W-:Y:S06]  /*2790*/  @!P0 BRA `(.L_x_41) ;  /* 0x00000000004c8947 */ /* 0x000fec0003800000 */
[----:B------:R-:W-:-:S13]  /*27a0*/  ISETP.GT.AND P0, PT, R13, 0x7fefffff, PT ;  /* 0x7fefffff0d00780c */ /* 0x000fda0003f04270 */
[----:B------:R-:W-:Y:S05]  /*27b0*/  @P0 BRA `(.L_x_42) ;  /* 0x0000000000400947 */ /* 0x000fea0003800000 */
[----:B------:R-:W-:Y:S01]  /*27c0*/  DMUL R12, R12, 8.11296384146066816958e+31 ;  /* 0x469000000c0c7828 */ /* 0x000fe20000000000 */
[----:B------:R-:W-:Y:S01]  /*27d0*/  MOV R8, RZ ;  /* 0x000000ff00087202 */ /* 0x000fe20000000f00 */
[----:B------:R-:W-:Y:S02]  /*27e0*/  IMAD.MOV.U32 R24, RZ, RZ, 0x0 ;  /* 0x00000000ff187424 */ /* 0x000fe400078e00ff */
[----:B------:R-:W-:Y:S02]  /*27f0*/  IMAD.MOV.U32 R25, RZ, RZ, 0x3fd80000 ;  /* 0x3fd80000ff197424 */ /* 0x000fe400078e00ff */
[----:B------:R-:W0:Y:S02]  /*2800*/  MUFU.RSQ64H R9, R13 ;  /* 0x0000000d00097308 */ /* 0x000e240000001c00 */
[----:B0-----:R-:W-:-:S08]  /*2810*/  DMUL R10, R8, R8 ;  /* 0x00000008080a7228 */ /* 0x001fd00000000000 */
[----:B------:R-:W-:-:S08]  /*2820*/  DFMA R10, R12, -R10, 1 ;  /* 0x3ff000000c0a742b */ /* 0x000fd0000000080a */
[----:B------:R-:W-:Y:S02]  /*2830*/  DFMA R24, R10, R24, 0.5 ;  /* 0x3fe000000a18742b */ /* 0x000fe40000000018 */
[----:B------:R-:W-:-:S08]  /*2840*/  DMUL R10, R8, R10 ;  /* 0x0000000a080a7228 */ /* 0x000fd00000000000 */
[----:B------:R-:W-:-:S08]  /*2850*/  DFMA R10, R24, R10, R8 ;  /* 0x0000000a180a722b */ /* 0x000fd00000000008 */
[----:B------:R-:W-:Y:S02]  /*2860*/  DMUL R8, R12, R10 ;  /* 0x0000000a0c087228 */ /* 0x000fe40000000000 */
[----:B------:R-:W-:-:S06]  /*2870*/  IADD3 R11, PT, PT, R11, -0x100000, RZ ;  /* 0xfff000000b0b7810 */ /* 0x000fcc0007ffe0ff */
[----:B------:R-:W-:-:S08]  /*2880*/  DFMA R24, R8, -R8, R12 ;  /* 0x800000080818722b */ /* 0x000fd0000000000c */
[----:B------:R-:W-:-:S10]  /*2890*/  DFMA R8, R10, R24, R8 ;  /* 0x000000180a08722b */ /* 0x000fd40000000008 */
[----:B------:R-:W-:Y:S01]  /*28a0*/  VIADD R9, R9, 0xfcb00000 ;  /* 0xfcb0000009097836 */ /* 0x000fe20000000000 */
[----:B------:R-:W-:Y:S06]  /*28b0*/  BRA `(.L_x_41) ;  /* 0x0000000000047947 */ /* 0x000fec0003800000 */
.L_x_42:
[----:B------:R-:W-:-:S11]  /*28c0*/  DADD R8, R12, R12 ;  /* 0x000000000c087229 */ /* 0x000fd6000000000c */
.L_x_41:
[----:B------:R-:W-:Y:S05]  /*28d0*/  BSYNC.RECONVERGENT B3 ;  /* 0x0000000000037941 */ /* 0x000fea0003800200 */
.L_x_39:
[----:B------:R-:W-:Y:S01]  /*28e0*/  IMAD.MOV.U32 R27, RZ, RZ, 0x0 ;  /* 0x00000000ff1b7424 */ /* 0x000fe200078e00ff */
[----:B------:R-:W-:Y:S01]  /*28f0*/  MOV R29, R9 ;  /* 0x00000009001d7202 */ /* 0x000fe20000000f00 */
[----:B------:R-:W-:Y:S02]  /*2900*/  IMAD.MOV.U32 R28, RZ, RZ, R8 ;  /* 0x000000ffff1c7224 */ /* 0x000fe400078e0008 */
[----:B------:R-:W-:Y:S05]  /*2910*/  RET.REL.NODEC R26 `(_Z10PDH_kernelP8atomdescP10hist_entryii) ;  /* 0xffffffd41ab87950 */ /* 0x000fea0003c3ffff */
.L_x_43:
[----:B------:R-:W-:-:S00]  /*2920*/  BRA `(.L_x_43) ;  /* 0xfffffffc00fc7947 */ /* 0x000fc0000383ffff */
[----:B------:R-:W-:-:S00]  /*2930*/  NOP ;  /* 0x0000000000007918 */ /* 0x000fc00000000000 */
        /* <DEDUP_REMOVED lines=12> */
.L_x_45:


//--------------------- .nv.shared.reserved.0     --------------------------
	.section	.nv.shared.reserved.0,"aw",@nobits
	.weak		__nv_reservedSMEM_offset_0_alias
	.size		__nv_reservedSMEM_offset_0_alias, 0, 64
	.other		__nv_reservedSMEM_offset_0_alias,@"STO_CUDA_RESERVED_SHARED STV_DEFAULT"
__nv_reservedSMEM_offset_0_alias:
	.zero		0
	.zero		64


//--------------------- .nv.constant0._Z10PDH_kernelP8atomdescP10hist_entryii --------------------------
	.section	.nv.constant0._Z10PDH_kernelP8atomdescP10hist_entryii,"a",@progbits
	.sectionflags	@""
	.align	4
.nv.constant0._Z10PDH_kernelP8atomdescP10hist_entryii:
	.zero		920


//--------------------- SYMBOLS --------------------------

	.type		.nv.reservedSmem.offset0,@object
	.size		.nv.reservedSmem.offset0,0x4
